//
// Generated by NVIDIA NVVM Compiler
//
// Compiler Build ID: CL-36424714
// Cuda compilation tools, release 13.0, V13.0.88
// Based on NVVM 20.0.0
//

.version 9.0
.target sm_100
.address_size 64

	// .globl	blake2b_hash_batch
.const .align 8 .b8 blake2b_IV[64] = {8, 201, 188, 243, 103, 230, 9, 106, 59, 167, 202, 132, 133, 174, 103, 187, 43, 248, 148, 254, 114, 243, 110, 60, 241, 54, 29, 95, 58, 245, 79, 165, 209, 130, 230, 173, 127, 82, 14, 81, 31, 108, 62, 43, 140, 104, 5, 155, 107, 189, 65, 251, 171, 217, 131, 31, 121, 33, 126, 19, 25, 205, 224, 91};
.const .align 1 .b8 blake2b_sigma[192] = {0, 1, 2, 3, 4, 5, 6, 7, 8, 9, 10, 11, 12, 13, 14, 15, 14, 10, 4, 8, 9, 15, 13, 6, 1, 12, 0, 2, 11, 7, 5, 3, 11, 8, 12, 0, 5, 2, 15, 13, 10, 14, 3, 6, 7, 1, 9, 4, 7, 9, 3, 1, 13, 12, 11, 14, 2, 6, 5, 10, 4, 0, 15, 8, 9, 0, 5, 7, 2, 4, 14, 15, 12, 11, 13, 5, 1, 3, 12, 10, 2, 12, 6, 10, 0, 11, 8, 3, 4, 13, 7, 5, 15, 14, 1, 9, 12, 5, 1, 15, 14, 13, 4, 10, 0, 7, 6, 3, 9, 2, 8, 11, 13, 11, 7, 14, 12, 1, 3, 9, 5, 0, 15, 4, 8, 6, 2, 10, 6, 15, 14, 9, 11, 3, 0, 8, 12, 2, 13, 7, 1, 4, 10, 5, 10, 2, 8, 4, 7, 6, 1, 5, 15, 11, 9, 14, 3, 12, 13, 0, 0, 1, 2, 3, 4, 5, 6, 7, 8, 9, 10, 11, 12, 13, 14, 15, 14, 10, 4, 8, 9, 15, 13, 6, 1, 12, 0, 2, 11, 7, 5, 3};

.visible .entry blake2b_hash_batch(
	.param .u64 .ptr .align 1 blake2b_hash_batch_param_0,
	.param .u64 .ptr .align 1 blake2b_hash_batch_param_1,
	.param .u64 .ptr .align 1 blake2b_hash_batch_param_2,
	.param .u64 .ptr .align 1 blake2b_hash_batch_param_3,
	.param .u32 blake2b_hash_batch_param_4
)
{
	.local .align 16 .b8 	__local_depot0[256];
	.reg .b64 	%SP;
	.reg .b64 	%SPL;
	.reg .pred 	%p<11>;
	.reg .b16 	%rs<82>;
	.reg .b32 	%r<636>;
	.reg .b64 	%rd<1292>;

	mov.u64 	%SPL, __local_depot0;
	ld.param.u64 	%rd147, [blake2b_hash_batch_param_1];
	ld.param.u64 	%rd148, [blake2b_hash_batch_param_2];
	ld.param.u32 	%r7, [blake2b_hash_batch_param_4];
	add.u64 	%rd1, %SPL, 0;
	add.u64 	%rd2, %SPL, 128;
	mov.u32 	%r8, %ctaid.x;
	mov.u32 	%r9, %ntid.x;
	mov.u32 	%r10, %tid.x;
	mad.lo.s32 	%r1, %r8, %r9, %r10;
	setp.ge.u32 	%p1, %r1, %r7;
	@%p1 bra 	$L__BB0_16;
	cvta.to.global.u64 	%rd153, %rd147;
	cvta.to.global.u64 	%rd154, %rd148;
	mul.wide.s32 	%rd155, %r1, 4;
	add.s64 	%rd156, %rd153, %rd155;
	ld.global.u32 	%r2, [%rd156];
	add.s64 	%rd157, %rd154, %rd155;
	ld.global.u32 	%rd1267, [%rd157];
	setp.lt.u64 	%p2, %rd1267, 129;
	ld.const.u64 	%rd158, [blake2b_IV];
	ld.const.u64 	%rd1264, [blake2b_IV+8];
	ld.const.u64 	%rd1263, [blake2b_IV+16];
	ld.const.u64 	%rd1262, [blake2b_IV+24];
	ld.const.u64 	%rd1261, [blake2b_IV+32];
	ld.const.u64 	%rd1260, [blake2b_IV+40];
	ld.const.u64 	%rd1259, [blake2b_IV+48];
	ld.const.u64 	%rd1258, [blake2b_IV+56];
	xor.b64  	%rd1265, %rd158, 16842816;
	mov.b64 	%rd1266, 0;
	@%p2 bra 	$L__BB0_6;
	mov.b64 	%rd1266, 0;
	ld.const.u64 	%rd533, [blake2b_IV+32];
$L__BB0_3:
	ld.param.u64 	%rd1228, [blake2b_hash_batch_param_0];
	ld.const.u64 	%rd1250, [blake2b_IV+8];
	ld.const.u64 	%rd1243, [blake2b_IV+56];
	ld.const.u64 	%rd1247, [blake2b_IV+48];
	ld.const.u64 	%rd1242, [blake2b_IV+24];
	ld.const.u64 	%rd1246, [blake2b_IV+16];
	ld.const.u64 	%rd1251, [blake2b_IV+40];
	ld.const.u64 	%rd1254, [blake2b_IV];
	cvt.u64.u32 	%rd161, %r2;
	cvta.to.global.u64 	%rd162, %rd1228;
	add.s64 	%rd163, %rd162, %rd161;
	add.s64 	%rd164, %rd163, %rd1266;
	ld.global.u8 	%rs1, [%rd164];
	ld.global.u8 	%rs2, [%rd164+4];
	ld.global.u8 	%rs3, [%rd164+5];
	ld.global.u8 	%rs4, [%rd164+6];
	ld.global.u8 	%rs5, [%rd164+7];
	ld.global.u8 	%rs6, [%rd164+8];
	ld.global.u8 	%rs7, [%rd164+12];
	ld.global.u8 	%rs8, [%rd164+13];
	ld.global.u8 	%rs9, [%rd164+14];
	ld.global.u8 	%rs10, [%rd164+15];
	cvt.u32.u16 	%r12, %rs10;
	cvt.u32.u16 	%r13, %rs9;
	prmt.b32 	%r14, %r13, %r12, 0x3340U;
	cvt.u32.u16 	%r15, %rs8;
	cvt.u32.u16 	%r16, %rs7;
	prmt.b32 	%r17, %r16, %r15, 0x3340U;
	prmt.b32 	%r18, %r17, %r14, 0x5410U;
	ld.global.u8 	%r19, [%rd164+10];
	ld.global.u8 	%r20, [%rd164+11];
	prmt.b32 	%r21, %r19, %r20, 0x3340U;
	cvt.u32.u16 	%r22, %rs6;
	ld.global.u8 	%r23, [%rd164+9];
	prmt.b32 	%r24, %r22, %r23, 0x3340U;
	prmt.b32 	%r25, %r24, %r21, 0x5410U;
	cvt.u32.u16 	%r26, %rs5;
	cvt.u32.u16 	%r27, %rs4;
	prmt.b32 	%r28, %r27, %r26, 0x3340U;
	cvt.u32.u16 	%r29, %rs3;
	cvt.u32.u16 	%r30, %rs2;
	prmt.b32 	%r31, %r30, %r29, 0x3340U;
	prmt.b32 	%r32, %r31, %r28, 0x5410U;
	ld.global.u8 	%r33, [%rd164+2];
	ld.global.u8 	%r34, [%rd164+3];
	prmt.b32 	%r35, %r33, %r34, 0x3340U;
	cvt.u32.u16 	%r36, %rs1;
	ld.global.u8 	%r37, [%rd164+1];
	prmt.b32 	%r38, %r36, %r37, 0x3340U;
	prmt.b32 	%r39, %r38, %r35, 0x5410U;
	st.local.v4.b32 	[%rd1], {%r39, %r32, %r25, %r18};
	ld.global.u8 	%rs11, [%rd164+16];
	ld.global.u8 	%rs12, [%rd164+20];
	ld.global.u8 	%rs13, [%rd164+21];
	ld.global.u8 	%rs14, [%rd164+22];
	ld.global.u8 	%rs15, [%rd164+23];
	ld.global.u8 	%rs16, [%rd164+24];
	ld.global.u8 	%rs17, [%rd164+28];
	ld.global.u8 	%rs18, [%rd164+29];
	ld.global.u8 	%rs19, [%rd164+30];
	ld.global.u8 	%rs20, [%rd164+31];
	cvt.u32.u16 	%r40, %rs20;
	cvt.u32.u16 	%r41, %rs19;
	prmt.b32 	%r42, %r41, %r40, 0x3340U;
	cvt.u32.u16 	%r43, %rs18;
	cvt.u32.u16 	%r44, %rs17;
	prmt.b32 	%r45, %r44, %r43, 0x3340U;
	prmt.b32 	%r46, %r45, %r42, 0x5410U;
	ld.global.u8 	%r47, [%rd164+26];
	ld.global.u8 	%r48, [%rd164+27];
	prmt.b32 	%r49, %r47, %r48, 0x3340U;
	cvt.u32.u16 	%r50, %rs16;
	ld.global.u8 	%r51, [%rd164+25];
	prmt.b32 	%r52, %r50, %r51, 0x3340U;
	prmt.b32 	%r53, %r52, %r49, 0x5410U;
	cvt.u32.u16 	%r54, %rs15;
	cvt.u32.u16 	%r55, %rs14;
	prmt.b32 	%r56, %r55, %r54, 0x3340U;
	cvt.u32.u16 	%r57, %rs13;
	cvt.u32.u16 	%r58, %rs12;
	prmt.b32 	%r59, %r58, %r57, 0x3340U;
	prmt.b32 	%r60, %r59, %r56, 0x5410U;
	ld.global.u8 	%r61, [%rd164+18];
	ld.global.u8 	%r62, [%rd164+19];
	prmt.b32 	%r63, %r61, %r62, 0x3340U;
	cvt.u32.u16 	%r64, %rs11;
	ld.global.u8 	%r65, [%rd164+17];
	prmt.b32 	%r66, %r64, %r65, 0x3340U;
	prmt.b32 	%r67, %r66, %r63, 0x5410U;
	st.local.v4.b32 	[%rd1+16], {%r67, %r60, %r53, %r46};
	ld.global.u8 	%rs21, [%rd164+32];
	ld.global.u8 	%rs22, [%rd164+36];
	ld.global.u8 	%rs23, [%rd164+37];
	ld.global.u8 	%rs24, [%rd164+38];
	ld.global.u8 	%rs25, [%rd164+39];
	ld.global.u8 	%rs26, [%rd164+40];
	ld.global.u8 	%rs27, [%rd164+44];
	ld.global.u8 	%rs28, [%rd164+45];
	ld.global.u8 	%rs29, [%rd164+46];
	ld.global.u8 	%rs30, [%rd164+47];
	cvt.u32.u16 	%r68, %rs30;
	cvt.u32.u16 	%r69, %rs29;
	prmt.b32 	%r70, %r69, %r68, 0x3340U;
	cvt.u32.u16 	%r71, %rs28;
	cvt.u32.u16 	%r72, %rs27;
	prmt.b32 	%r73, %r72, %r71, 0x3340U;
	prmt.b32 	%r74, %r73, %r70, 0x5410U;
	ld.global.u8 	%r75, [%rd164+42];
	ld.global.u8 	%r76, [%rd164+43];
	prmt.b32 	%r77, %r75, %r76, 0x3340U;
	cvt.u32.u16 	%r78, %rs26;
	ld.global.u8 	%r79, [%rd164+41];
	prmt.b32 	%r80, %r78, %r79, 0x3340U;
	prmt.b32 	%r81, %r80, %r77, 0x5410U;
	cvt.u32.u16 	%r82, %rs25;
	cvt.u32.u16 	%r83, %rs24;
	prmt.b32 	%r84, %r83, %r82, 0x3340U;
	cvt.u32.u16 	%r85, %rs23;
	cvt.u32.u16 	%r86, %rs22;
	prmt.b32 	%r87, %r86, %r85, 0x3340U;
	prmt.b32 	%r88, %r87, %r84, 0x5410U;
	ld.global.u8 	%r89, [%rd164+34];
	ld.global.u8 	%r90, [%rd164+35];
	prmt.b32 	%r91, %r89, %r90, 0x3340U;
	cvt.u32.u16 	%r92, %rs21;
	ld.global.u8 	%r93, [%rd164+33];
	prmt.b32 	%r94, %r92, %r93, 0x3340U;
	prmt.b32 	%r95, %r94, %r91, 0x5410U;
	st.local.v4.b32 	[%rd1+32], {%r95, %r88, %r81, %r74};
	ld.global.u8 	%rs31, [%rd164+48];
	ld.global.u8 	%rs32, [%rd164+52];
	ld.global.u8 	%rs33, [%rd164+53];
	ld.global.u8 	%rs34, [%rd164+54];
	ld.global.u8 	%rs35, [%rd164+55];
	ld.global.u8 	%rs36, [%rd164+56];
	ld.global.u8 	%rs37, [%rd164+60];
	ld.global.u8 	%rs38, [%rd164+61];
	ld.global.u8 	%rs39, [%rd164+62];
	ld.global.u8 	%rs40, [%rd164+63];
	cvt.u32.u16 	%r96, %rs40;
	cvt.u32.u16 	%r97, %rs39;
	prmt.b32 	%r98, %r97, %r96, 0x3340U;
	cvt.u32.u16 	%r99, %rs38;
	cvt.u32.u16 	%r100, %rs37;
	prmt.b32 	%r101, %r100, %r99, 0x3340U;
	prmt.b32 	%r102, %r101, %r98, 0x5410U;
	ld.global.u8 	%r103, [%rd164+58];
	ld.global.u8 	%r104, [%rd164+59];
	prmt.b32 	%r105, %r103, %r104, 0x3340U;
	cvt.u32.u16 	%r106, %rs36;
	ld.global.u8 	%r107, [%rd164+57];
	prmt.b32 	%r108, %r106, %r107, 0x3340U;
	prmt.b32 	%r109, %r108, %r105, 0x5410U;
	cvt.u32.u16 	%r110, %rs35;
	cvt.u32.u16 	%r111, %rs34;
	prmt.b32 	%r112, %r111, %r110, 0x3340U;
	cvt.u32.u16 	%r113, %rs33;
	cvt.u32.u16 	%r114, %rs32;
	prmt.b32 	%r115, %r114, %r113, 0x3340U;
	prmt.b32 	%r116, %r115, %r112, 0x5410U;
	ld.global.u8 	%r117, [%rd164+50];
	ld.global.u8 	%r118, [%rd164+51];
	prmt.b32 	%r119, %r117, %r118, 0x3340U;
	cvt.u32.u16 	%r120, %rs31;
	ld.global.u8 	%r121, [%rd164+49];
	prmt.b32 	%r122, %r120, %r121, 0x3340U;
	prmt.b32 	%r123, %r122, %r119, 0x5410U;
	st.local.v4.b32 	[%rd1+48], {%r123, %r116, %r109, %r102};
	ld.global.u8 	%rs41, [%rd164+64];
	ld.global.u8 	%rs42, [%rd164+68];
	ld.global.u8 	%rs43, [%rd164+69];
	ld.global.u8 	%rs44, [%rd164+70];
	ld.global.u8 	%rs45, [%rd164+71];
	ld.global.u8 	%rs46, [%rd164+72];
	ld.global.u8 	%rs47, [%rd164+76];
	ld.global.u8 	%rs48, [%rd164+77];
	ld.global.u8 	%rs49, [%rd164+78];
	ld.global.u8 	%rs50, [%rd164+79];
	cvt.u32.u16 	%r124, %rs50;
	cvt.u32.u16 	%r125, %rs49;
	prmt.b32 	%r126, %r125, %r124, 0x3340U;
	cvt.u32.u16 	%r127, %rs48;
	cvt.u32.u16 	%r128, %rs47;
	prmt.b32 	%r129, %r128, %r127, 0x3340U;
	prmt.b32 	%r130, %r129, %r126, 0x5410U;
	ld.global.u8 	%r131, [%rd164+74];
	ld.global.u8 	%r132, [%rd164+75];
	prmt.b32 	%r133, %r131, %r132, 0x3340U;
	cvt.u32.u16 	%r134, %rs46;
	ld.global.u8 	%r135, [%rd164+73];
	prmt.b32 	%r136, %r134, %r135, 0x3340U;
	prmt.b32 	%r137, %r136, %r133, 0x5410U;
	cvt.u32.u16 	%r138, %rs45;
	cvt.u32.u16 	%r139, %rs44;
	prmt.b32 	%r140, %r139, %r138, 0x3340U;
	cvt.u32.u16 	%r141, %rs43;
	cvt.u32.u16 	%r142, %rs42;
	prmt.b32 	%r143, %r142, %r141, 0x3340U;
	prmt.b32 	%r144, %r143, %r140, 0x5410U;
	ld.global.u8 	%r145, [%rd164+66];
	ld.global.u8 	%r146, [%rd164+67];
	prmt.b32 	%r147, %r145, %r146, 0x3340U;
	cvt.u32.u16 	%r148, %rs41;
	ld.global.u8 	%r149, [%rd164+65];
	prmt.b32 	%r150, %r148, %r149, 0x3340U;
	prmt.b32 	%r151, %r150, %r147, 0x5410U;
	st.local.v4.b32 	[%rd1+64], {%r151, %r144, %r137, %r130};
	ld.global.u8 	%rs51, [%rd164+80];
	ld.global.u8 	%rs52, [%rd164+84];
	ld.global.u8 	%rs53, [%rd164+85];
	ld.global.u8 	%rs54, [%rd164+86];
	ld.global.u8 	%rs55, [%rd164+87];
	ld.global.u8 	%rs56, [%rd164+88];
	ld.global.u8 	%rs57, [%rd164+92];
	ld.global.u8 	%rs58, [%rd164+93];
	ld.global.u8 	%rs59, [%rd164+94];
	ld.global.u8 	%rs60, [%rd164+95];
	cvt.u32.u16 	%r152, %rs60;
	cvt.u32.u16 	%r153, %rs59;
	prmt.b32 	%r154, %r153, %r152, 0x3340U;
	cvt.u32.u16 	%r155, %rs58;
	cvt.u32.u16 	%r156, %rs57;
	prmt.b32 	%r157, %r156, %r155, 0x3340U;
	prmt.b32 	%r158, %r157, %r154, 0x5410U;
	ld.global.u8 	%r159, [%rd164+90];
	ld.global.u8 	%r160, [%rd164+91];
	prmt.b32 	%r161, %r159, %r160, 0x3340U;
	cvt.u32.u16 	%r162, %rs56;
	ld.global.u8 	%r163, [%rd164+89];
	prmt.b32 	%r164, %r162, %r163, 0x3340U;
	prmt.b32 	%r165, %r164, %r161, 0x5410U;
	cvt.u32.u16 	%r166, %rs55;
	cvt.u32.u16 	%r167, %rs54;
	prmt.b32 	%r168, %r167, %r166, 0x3340U;
	cvt.u32.u16 	%r169, %rs53;
	cvt.u32.u16 	%r170, %rs52;
	prmt.b32 	%r171, %r170, %r169, 0x3340U;
	prmt.b32 	%r172, %r171, %r168, 0x5410U;
	ld.global.u8 	%r173, [%rd164+82];
	ld.global.u8 	%r174, [%rd164+83];
	prmt.b32 	%r175, %r173, %r174, 0x3340U;
	cvt.u32.u16 	%r176, %rs51;
	ld.global.u8 	%r177, [%rd164+81];
	prmt.b32 	%r178, %r176, %r177, 0x3340U;
	prmt.b32 	%r179, %r178, %r175, 0x5410U;
	st.local.v4.b32 	[%rd1+80], {%r179, %r172, %r165, %r158};
	ld.global.u8 	%rs61, [%rd164+96];
	ld.global.u8 	%rs62, [%rd164+100];
	ld.global.u8 	%rs63, [%rd164+101];
	ld.global.u8 	%rs64, [%rd164+102];
	ld.global.u8 	%rs65, [%rd164+103];
	ld.global.u8 	%rs66, [%rd164+104];
	ld.global.u8 	%rs67, [%rd164+108];
	ld.global.u8 	%rs68, [%rd164+109];
	ld.global.u8 	%rs69, [%rd164+110];
	ld.global.u8 	%rs70, [%rd164+111];
	cvt.u32.u16 	%r180, %rs70;
	cvt.u32.u16 	%r181, %rs69;
	prmt.b32 	%r182, %r181, %r180, 0x3340U;
	cvt.u32.u16 	%r183, %rs68;
	cvt.u32.u16 	%r184, %rs67;
	prmt.b32 	%r185, %r184, %r183, 0x3340U;
	prmt.b32 	%r186, %r185, %r182, 0x5410U;
	ld.global.u8 	%r187, [%rd164+106];
	ld.global.u8 	%r188, [%rd164+107];
	prmt.b32 	%r189, %r187, %r188, 0x3340U;
	cvt.u32.u16 	%r190, %rs66;
	ld.global.u8 	%r191, [%rd164+105];
	prmt.b32 	%r192, %r190, %r191, 0x3340U;
	prmt.b32 	%r193, %r192, %r189, 0x5410U;
	cvt.u32.u16 	%r194, %rs65;
	cvt.u32.u16 	%r195, %rs64;
	prmt.b32 	%r196, %r195, %r194, 0x3340U;
	cvt.u32.u16 	%r197, %rs63;
	cvt.u32.u16 	%r198, %rs62;
	prmt.b32 	%r199, %r198, %r197, 0x3340U;
	prmt.b32 	%r200, %r199, %r196, 0x5410U;
	ld.global.u8 	%r201, [%rd164+98];
	ld.global.u8 	%r202, [%rd164+99];
	prmt.b32 	%r203, %r201, %r202, 0x3340U;
	cvt.u32.u16 	%r204, %rs61;
	ld.global.u8 	%r205, [%rd164+97];
	prmt.b32 	%r206, %r204, %r205, 0x3340U;
	prmt.b32 	%r207, %r206, %r203, 0x5410U;
	st.local.v4.b32 	[%rd1+96], {%r207, %r200, %r193, %r186};
	ld.global.u8 	%rs71, [%rd164+112];
	ld.global.u8 	%rs72, [%rd164+116];
	ld.global.u8 	%rs73, [%rd164+117];
	ld.global.u8 	%rs74, [%rd164+118];
	ld.global.u8 	%rs75, [%rd164+119];
	ld.global.u8 	%rs76, [%rd164+120];
	ld.global.u8 	%rs77, [%rd164+124];
	ld.global.u8 	%rs78, [%rd164+125];
	ld.global.u8 	%rs79, [%rd164+126];
	ld.global.u8 	%rs80, [%rd164+127];
	cvt.u32.u16 	%r208, %rs80;
	cvt.u32.u16 	%r209, %rs79;
	prmt.b32 	%r210, %r209, %r208, 0x3340U;
	cvt.u32.u16 	%r211, %rs78;
	cvt.u32.u16 	%r212, %rs77;
	prmt.b32 	%r213, %r212, %r211, 0x3340U;
	prmt.b32 	%r214, %r213, %r210, 0x5410U;
	ld.global.u8 	%r215, [%rd164+122];
	ld.global.u8 	%r216, [%rd164+123];
	prmt.b32 	%r217, %r215, %r216, 0x3340U;
	cvt.u32.u16 	%r218, %rs76;
	ld.global.u8 	%r219, [%rd164+121];
	prmt.b32 	%r220, %r218, %r219, 0x3340U;
	prmt.b32 	%r221, %r220, %r217, 0x5410U;
	cvt.u32.u16 	%r222, %rs75;
	cvt.u32.u16 	%r223, %rs74;
	prmt.b32 	%r224, %r223, %r222, 0x3340U;
	cvt.u32.u16 	%r225, %rs73;
	cvt.u32.u16 	%r226, %rs72;
	prmt.b32 	%r227, %r226, %r225, 0x3340U;
	prmt.b32 	%r228, %r227, %r224, 0x5410U;
	ld.global.u8 	%r229, [%rd164+114];
	ld.global.u8 	%r230, [%rd164+115];
	prmt.b32 	%r231, %r229, %r230, 0x3340U;
	cvt.u32.u16 	%r232, %rs71;
	ld.global.u8 	%r233, [%rd164+113];
	prmt.b32 	%r234, %r232, %r233, 0x3340U;
	prmt.b32 	%r235, %r234, %r231, 0x5410U;
	st.local.v4.b32 	[%rd1+112], {%r235, %r228, %r221, %r214};
	cvt.u64.u16 	%rd165, %rs1;
	and.b64  	%rd166, %rd165, 255;
	mul.wide.u32 	%rd167, %r37, 256;
	or.b64  	%rd168, %rd167, %rd166;
	mul.wide.u32 	%rd169, %r33, 65536;
	or.b64  	%rd170, %rd169, %rd168;
	mul.wide.u32 	%rd171, %r34, 16777216;
	or.b64  	%rd172, %rd171, %rd170;
	cvt.u64.u16 	%rd173, %rs2;
	shl.b64 	%rd174, %rd173, 32;
	and.b64  	%rd175, %rd174, 1095216660480;
	or.b64  	%rd176, %rd175, %rd172;
	cvt.u64.u16 	%rd177, %rs3;
	shl.b64 	%rd178, %rd177, 40;
	and.b64  	%rd179, %rd178, 280375465082880;
	or.b64  	%rd180, %rd179, %rd176;
	cvt.u64.u16 	%rd181, %rs4;
	shl.b64 	%rd182, %rd181, 48;
	and.b64  	%rd183, %rd182, 71776119061217280;
	or.b64  	%rd184, %rd183, %rd180;
	cvt.u64.u16 	%rd185, %rs5;
	shl.b64 	%rd186, %rd185, 56;
	or.b64  	%rd187, %rd186, %rd184;
	cvt.u64.u16 	%rd188, %rs6;
	and.b64  	%rd189, %rd188, 255;
	mul.wide.u32 	%rd190, %r23, 256;
	or.b64  	%rd191, %rd190, %rd189;
	mul.wide.u32 	%rd192, %r19, 65536;
	or.b64  	%rd193, %rd192, %rd191;
	mul.wide.u32 	%rd194, %r20, 16777216;
	or.b64  	%rd195, %rd194, %rd193;
	cvt.u64.u16 	%rd196, %rs7;
	shl.b64 	%rd197, %rd196, 32;
	and.b64  	%rd198, %rd197, 1095216660480;
	or.b64  	%rd199, %rd198, %rd195;
	cvt.u64.u16 	%rd200, %rs8;
	shl.b64 	%rd201, %rd200, 40;
	and.b64  	%rd202, %rd201, 280375465082880;
	or.b64  	%rd203, %rd202, %rd199;
	cvt.u64.u16 	%rd204, %rs9;
	shl.b64 	%rd205, %rd204, 48;
	and.b64  	%rd206, %rd205, 71776119061217280;
	or.b64  	%rd207, %rd206, %rd203;
	cvt.u64.u16 	%rd208, %rs10;
	shl.b64 	%rd209, %rd208, 56;
	or.b64  	%rd210, %rd209, %rd207;
	st.local.v2.u64 	[%rd2], {%rd187, %rd210};
	cvt.u64.u16 	%rd211, %rs11;
	and.b64  	%rd212, %rd211, 255;
	mul.wide.u32 	%rd213, %r65, 256;
	or.b64  	%rd214, %rd213, %rd212;
	mul.wide.u32 	%rd215, %r61, 65536;
	or.b64  	%rd216, %rd215, %rd214;
	mul.wide.u32 	%rd217, %r62, 16777216;
	or.b64  	%rd218, %rd217, %rd216;
	cvt.u64.u16 	%rd219, %rs12;
	shl.b64 	%rd220, %rd219, 32;
	and.b64  	%rd221, %rd220, 1095216660480;
	or.b64  	%rd222, %rd221, %rd218;
	cvt.u64.u16 	%rd223, %rs13;
	shl.b64 	%rd224, %rd223, 40;
	and.b64  	%rd225, %rd224, 280375465082880;
	or.b64  	%rd226, %rd225, %rd222;
	cvt.u64.u16 	%rd227, %rs14;
	shl.b64 	%rd228, %rd227, 48;
	and.b64  	%rd229, %rd228, 71776119061217280;
	or.b64  	%rd230, %rd229, %rd226;
	cvt.u64.u16 	%rd231, %rs15;
	shl.b64 	%rd232, %rd231, 56;
	or.b64  	%rd233, %rd232, %rd230;
	cvt.u64.u16 	%rd234, %rs16;
	and.b64  	%rd235, %rd234, 255;
	mul.wide.u32 	%rd236, %r51, 256;
	or.b64  	%rd237, %rd236, %rd235;
	mul.wide.u32 	%rd238, %r47, 65536;
	or.b64  	%rd239, %rd238, %rd237;
	mul.wide.u32 	%rd240, %r48, 16777216;
	or.b64  	%rd241, %rd240, %rd239;
	cvt.u64.u16 	%rd242, %rs17;
	shl.b64 	%rd243, %rd242, 32;
	and.b64  	%rd244, %rd243, 1095216660480;
	or.b64  	%rd245, %rd244, %rd241;
	cvt.u64.u16 	%rd246, %rs18;
	shl.b64 	%rd247, %rd246, 40;
	and.b64  	%rd248, %rd247, 280375465082880;
	or.b64  	%rd249, %rd248, %rd245;
	cvt.u64.u16 	%rd250, %rs19;
	shl.b64 	%rd251, %rd250, 48;
	and.b64  	%rd252, %rd251, 71776119061217280;
	or.b64  	%rd253, %rd252, %rd249;
	cvt.u64.u16 	%rd254, %rs20;
	shl.b64 	%rd255, %rd254, 56;
	or.b64  	%rd256, %rd255, %rd253;
	st.local.v2.u64 	[%rd2+16], {%rd233, %rd256};
	cvt.u64.u16 	%rd257, %rs21;
	and.b64  	%rd258, %rd257, 255;
	mul.wide.u32 	%rd259, %r93, 256;
	or.b64  	%rd260, %rd259, %rd258;
	mul.wide.u32 	%rd261, %r89, 65536;
	or.b64  	%rd262, %rd261, %rd260;
	mul.wide.u32 	%rd263, %r90, 16777216;
	or.b64  	%rd264, %rd263, %rd262;
	cvt.u64.u16 	%rd265, %rs22;
	shl.b64 	%rd266, %rd265, 32;
	and.b64  	%rd267, %rd266, 1095216660480;
	or.b64  	%rd268, %rd267, %rd264;
	cvt.u64.u16 	%rd269, %rs23;
	shl.b64 	%rd270, %rd269, 40;
	and.b64  	%rd271, %rd270, 280375465082880;
	or.b64  	%rd272, %rd271, %rd268;
	cvt.u64.u16 	%rd273, %rs24;
	shl.b64 	%rd274, %rd273, 48;
	and.b64  	%rd275, %rd274, 71776119061217280;
	or.b64  	%rd276, %rd275, %rd272;
	cvt.u64.u16 	%rd277, %rs25;
	shl.b64 	%rd278, %rd277, 56;
	or.b64  	%rd279, %rd278, %rd276;
	cvt.u64.u16 	%rd280, %rs26;
	and.b64  	%rd281, %rd280, 255;
	mul.wide.u32 	%rd282, %r79, 256;
	or.b64  	%rd283, %rd282, %rd281;
	mul.wide.u32 	%rd284, %r75, 65536;
	or.b64  	%rd285, %rd284, %rd283;
	mul.wide.u32 	%rd286, %r76, 16777216;
	or.b64  	%rd287, %rd286, %rd285;
	cvt.u64.u16 	%rd288, %rs27;
	shl.b64 	%rd289, %rd288, 32;
	and.b64  	%rd290, %rd289, 1095216660480;
	or.b64  	%rd291, %rd290, %rd287;
	cvt.u64.u16 	%rd292, %rs28;
	shl.b64 	%rd293, %rd292, 40;
	and.b64  	%rd294, %rd293, 280375465082880;
	or.b64  	%rd295, %rd294, %rd291;
	cvt.u64.u16 	%rd296, %rs29;
	shl.b64 	%rd297, %rd296, 48;
	and.b64  	%rd298, %rd297, 71776119061217280;
	or.b64  	%rd299, %rd298, %rd295;
	cvt.u64.u16 	%rd300, %rs30;
	shl.b64 	%rd301, %rd300, 56;
	or.b64  	%rd302, %rd301, %rd299;
	st.local.v2.u64 	[%rd2+32], {%rd279, %rd302};
	cvt.u64.u16 	%rd303, %rs31;
	and.b64  	%rd304, %rd303, 255;
	mul.wide.u32 	%rd305, %r121, 256;
	or.b64  	%rd306, %rd305, %rd304;
	mul.wide.u32 	%rd307, %r117, 65536;
	or.b64  	%rd308, %rd307, %rd306;
	mul.wide.u32 	%rd309, %r118, 16777216;
	or.b64  	%rd310, %rd309, %rd308;
	cvt.u64.u16 	%rd311, %rs32;
	shl.b64 	%rd312, %rd311, 32;
	and.b64  	%rd313, %rd312, 1095216660480;
	or.b64  	%rd314, %rd313, %rd310;
	cvt.u64.u16 	%rd315, %rs33;
	shl.b64 	%rd316, %rd315, 40;
	and.b64  	%rd317, %rd316, 280375465082880;
	or.b64  	%rd318, %rd317, %rd314;
	cvt.u64.u16 	%rd319, %rs34;
	shl.b64 	%rd320, %rd319, 48;
	and.b64  	%rd321, %rd320, 71776119061217280;
	or.b64  	%rd322, %rd321, %rd318;
	cvt.u64.u16 	%rd323, %rs35;
	shl.b64 	%rd324, %rd323, 56;
	or.b64  	%rd325, %rd324, %rd322;
	cvt.u64.u16 	%rd326, %rs36;
	and.b64  	%rd327, %rd326, 255;
	mul.wide.u32 	%rd328, %r107, 256;
	or.b64  	%rd329, %rd328, %rd327;
	mul.wide.u32 	%rd330, %r103, 65536;
	or.b64  	%rd331, %rd330, %rd329;
	mul.wide.u32 	%rd332, %r104, 16777216;
	or.b64  	%rd333, %rd332, %rd331;
	cvt.u64.u16 	%rd334, %rs37;
	shl.b64 	%rd335, %rd334, 32;
	and.b64  	%rd336, %rd335, 1095216660480;
	or.b64  	%rd337, %rd336, %rd333;
	cvt.u64.u16 	%rd338, %rs38;
	shl.b64 	%rd339, %rd338, 40;
	and.b64  	%rd340, %rd339, 280375465082880;
	or.b64  	%rd341, %rd340, %rd337;
	cvt.u64.u16 	%rd342, %rs39;
	shl.b64 	%rd343, %rd342, 48;
	and.b64  	%rd344, %rd343, 71776119061217280;
	or.b64  	%rd345, %rd344, %rd341;
	cvt.u64.u16 	%rd346, %rs40;
	shl.b64 	%rd347, %rd346, 56;
	or.b64  	%rd348, %rd347, %rd345;
	st.local.v2.u64 	[%rd2+48], {%rd325, %rd348};
	cvt.u64.u16 	%rd349, %rs41;
	and.b64  	%rd350, %rd349, 255;
	mul.wide.u32 	%rd351, %r149, 256;
	or.b64  	%rd352, %rd351, %rd350;
	mul.wide.u32 	%rd353, %r145, 65536;
	or.b64  	%rd354, %rd353, %rd352;
	mul.wide.u32 	%rd355, %r146, 16777216;
	or.b64  	%rd356, %rd355, %rd354;
	cvt.u64.u16 	%rd357, %rs42;
	shl.b64 	%rd358, %rd357, 32;
	and.b64  	%rd359, %rd358, 1095216660480;
	or.b64  	%rd360, %rd359, %rd356;
	cvt.u64.u16 	%rd361, %rs43;
	shl.b64 	%rd362, %rd361, 40;
	and.b64  	%rd363, %rd362, 280375465082880;
	or.b64  	%rd364, %rd363, %rd360;
	cvt.u64.u16 	%rd365, %rs44;
	shl.b64 	%rd366, %rd365, 48;
	and.b64  	%rd367, %rd366, 71776119061217280;
	or.b64  	%rd368, %rd367, %rd364;
	cvt.u64.u16 	%rd369, %rs45;
	shl.b64 	%rd370, %rd369, 56;
	or.b64  	%rd371, %rd370, %rd368;
	cvt.u64.u16 	%rd372, %rs46;
	and.b64  	%rd373, %rd372, 255;
	mul.wide.u32 	%rd374, %r135, 256;
	or.b64  	%rd375, %rd374, %rd373;
	mul.wide.u32 	%rd376, %r131, 65536;
	or.b64  	%rd377, %rd376, %rd375;
	mul.wide.u32 	%rd378, %r132, 16777216;
	or.b64  	%rd379, %rd378, %rd377;
	cvt.u64.u16 	%rd380, %rs47;
	shl.b64 	%rd381, %rd380, 32;
	and.b64  	%rd382, %rd381, 1095216660480;
	or.b64  	%rd383, %rd382, %rd379;
	cvt.u64.u16 	%rd384, %rs48;
	shl.b64 	%rd385, %rd384, 40;
	and.b64  	%rd386, %rd385, 280375465082880;
	or.b64  	%rd387, %rd386, %rd383;
	cvt.u64.u16 	%rd388, %rs49;
	shl.b64 	%rd389, %rd388, 48;
	and.b64  	%rd390, %rd389, 71776119061217280;
	or.b64  	%rd391, %rd390, %rd387;
	cvt.u64.u16 	%rd392, %rs50;
	shl.b64 	%rd393, %rd392, 56;
	or.b64  	%rd394, %rd393, %rd391;
	st.local.v2.u64 	[%rd2+64], {%rd371, %rd394};
	cvt.u64.u16 	%rd395, %rs51;
	and.b64  	%rd396, %rd395, 255;
	mul.wide.u32 	%rd397, %r177, 256;
	or.b64  	%rd398, %rd397, %rd396;
	mul.wide.u32 	%rd399, %r173, 65536;
	or.b64  	%rd400, %rd399, %rd398;
	mul.wide.u32 	%rd401, %r174, 16777216;
	or.b64  	%rd402, %rd401, %rd400;
	cvt.u64.u16 	%rd403, %rs52;
	shl.b64 	%rd404, %rd403, 32;
	and.b64  	%rd405, %rd404, 1095216660480;
	or.b64  	%rd406, %rd405, %rd402;
	cvt.u64.u16 	%rd407, %rs53;
	shl.b64 	%rd408, %rd407, 40;
	and.b64  	%rd409, %rd408, 280375465082880;
	or.b64  	%rd410, %rd409, %rd406;
	cvt.u64.u16 	%rd411, %rs54;
	shl.b64 	%rd412, %rd411, 48;
	and.b64  	%rd413, %rd412, 71776119061217280;
	or.b64  	%rd414, %rd413, %rd410;
	cvt.u64.u16 	%rd415, %rs55;
	shl.b64 	%rd416, %rd415, 56;
	or.b64  	%rd417, %rd416, %rd414;
	cvt.u64.u16 	%rd418, %rs56;
	and.b64  	%rd419, %rd418, 255;
	mul.wide.u32 	%rd420, %r163, 256;
	or.b64  	%rd421, %rd420, %rd419;
	mul.wide.u32 	%rd422, %r159, 65536;
	or.b64  	%rd423, %rd422, %rd421;
	mul.wide.u32 	%rd424, %r160, 16777216;
	or.b64  	%rd425, %rd424, %rd423;
	cvt.u64.u16 	%rd426, %rs57;
	shl.b64 	%rd427, %rd426, 32;
	and.b64  	%rd428, %rd427, 1095216660480;
	or.b64  	%rd429, %rd428, %rd425;
	cvt.u64.u16 	%rd430, %rs58;
	shl.b64 	%rd431, %rd430, 40;
	and.b64  	%rd432, %rd431, 280375465082880;
	or.b64  	%rd433, %rd432, %rd429;
	cvt.u64.u16 	%rd434, %rs59;
	shl.b64 	%rd435, %rd434, 48;
	and.b64  	%rd436, %rd435, 71776119061217280;
	or.b64  	%rd437, %rd436, %rd433;
	cvt.u64.u16 	%rd438, %rs60;
	shl.b64 	%rd439, %rd438, 56;
	or.b64  	%rd440, %rd439, %rd437;
	st.local.v2.u64 	[%rd2+80], {%rd417, %rd440};
	cvt.u64.u16 	%rd441, %rs61;
	and.b64  	%rd442, %rd441, 255;
	mul.wide.u32 	%rd443, %r205, 256;
	or.b64  	%rd444, %rd443, %rd442;
	mul.wide.u32 	%rd445, %r201, 65536;
	or.b64  	%rd446, %rd445, %rd444;
	mul.wide.u32 	%rd447, %r202, 16777216;
	or.b64  	%rd448, %rd447, %rd446;
	cvt.u64.u16 	%rd449, %rs62;
	shl.b64 	%rd450, %rd449, 32;
	and.b64  	%rd451, %rd450, 1095216660480;
	or.b64  	%rd452, %rd451, %rd448;
	cvt.u64.u16 	%rd453, %rs63;
	shl.b64 	%rd454, %rd453, 40;
	and.b64  	%rd455, %rd454, 280375465082880;
	or.b64  	%rd456, %rd455, %rd452;
	cvt.u64.u16 	%rd457, %rs64;
	shl.b64 	%rd458, %rd457, 48;
	and.b64  	%rd459, %rd458, 71776119061217280;
	or.b64  	%rd460, %rd459, %rd456;
	cvt.u64.u16 	%rd461, %rs65;
	shl.b64 	%rd462, %rd461, 56;
	or.b64  	%rd463, %rd462, %rd460;
	cvt.u64.u16 	%rd464, %rs66;
	and.b64  	%rd465, %rd464, 255;
	mul.wide.u32 	%rd466, %r191, 256;
	or.b64  	%rd467, %rd466, %rd465;
	mul.wide.u32 	%rd468, %r187, 65536;
	or.b64  	%rd469, %rd468, %rd467;
	mul.wide.u32 	%rd470, %r188, 16777216;
	or.b64  	%rd471, %rd470, %rd469;
	cvt.u64.u16 	%rd472, %rs67;
	shl.b64 	%rd473, %rd472, 32;
	and.b64  	%rd474, %rd473, 1095216660480;
	or.b64  	%rd475, %rd474, %rd471;
	cvt.u64.u16 	%rd476, %rs68;
	shl.b64 	%rd477, %rd476, 40;
	and.b64  	%rd478, %rd477, 280375465082880;
	or.b64  	%rd479, %rd478, %rd475;
	cvt.u64.u16 	%rd480, %rs69;
	shl.b64 	%rd481, %rd480, 48;
	and.b64  	%rd482, %rd481, 71776119061217280;
	or.b64  	%rd483, %rd482, %rd479;
	cvt.u64.u16 	%rd484, %rs70;
	shl.b64 	%rd485, %rd484, 56;
	or.b64  	%rd486, %rd485, %rd483;
	st.local.v2.u64 	[%rd2+96], {%rd463, %rd486};
	cvt.u64.u16 	%rd487, %rs71;
	and.b64  	%rd488, %rd487, 255;
	mul.wide.u32 	%rd489, %r233, 256;
	or.b64  	%rd490, %rd489, %rd488;
	mul.wide.u32 	%rd491, %r229, 65536;
	or.b64  	%rd492, %rd491, %rd490;
	mul.wide.u32 	%rd493, %r230, 16777216;
	or.b64  	%rd494, %rd493, %rd492;
	cvt.u64.u16 	%rd495, %rs72;
	shl.b64 	%rd496, %rd495, 32;
	and.b64  	%rd497, %rd496, 1095216660480;
	or.b64  	%rd498, %rd497, %rd494;
	cvt.u64.u16 	%rd499, %rs73;
	shl.b64 	%rd500, %rd499, 40;
	and.b64  	%rd501, %rd500, 280375465082880;
	or.b64  	%rd502, %rd501, %rd498;
	cvt.u64.u16 	%rd503, %rs74;
	shl.b64 	%rd504, %rd503, 48;
	and.b64  	%rd505, %rd504, 71776119061217280;
	or.b64  	%rd506, %rd505, %rd502;
	cvt.u64.u16 	%rd507, %rs75;
	shl.b64 	%rd508, %rd507, 56;
	or.b64  	%rd509, %rd508, %rd506;
	cvt.u64.u16 	%rd510, %rs76;
	and.b64  	%rd511, %rd510, 255;
	mul.wide.u32 	%rd512, %r219, 256;
	or.b64  	%rd513, %rd512, %rd511;
	mul.wide.u32 	%rd514, %r215, 65536;
	or.b64  	%rd515, %rd514, %rd513;
	mul.wide.u32 	%rd516, %r216, 16777216;
	or.b64  	%rd517, %rd516, %rd515;
	cvt.u64.u16 	%rd518, %rs77;
	shl.b64 	%rd519, %rd518, 32;
	and.b64  	%rd520, %rd519, 1095216660480;
	or.b64  	%rd521, %rd520, %rd517;
	cvt.u64.u16 	%rd522, %rs78;
	shl.b64 	%rd523, %rd522, 40;
	and.b64  	%rd524, %rd523, 280375465082880;
	or.b64  	%rd525, %rd524, %rd521;
	cvt.u64.u16 	%rd526, %rs79;
	shl.b64 	%rd527, %rd526, 48;
	and.b64  	%rd528, %rd527, 71776119061217280;
	or.b64  	%rd529, %rd528, %rd525;
	cvt.u64.u16 	%rd530, %rs80;
	shl.b64 	%rd531, %rd530, 56;
	or.b64  	%rd532, %rd531, %rd529;
	st.local.v2.u64 	[%rd2+112], {%rd509, %rd532};
	add.s64 	%rd1266, %rd1266, 128;
	xor.b64  	%rd1255, %rd533, %rd1266;
	mov.u64 	%rd534, blake2b_sigma;
	add.s64 	%rd1241, %rd534, 7;
	mov.b32 	%r634, 0;
	mov.u64 	%rd1244, %rd1258;
	mov.u64 	%rd1245, %rd1262;
	mov.u64 	%rd1248, %rd1259;
	mov.u64 	%rd1249, %rd1263;
	mov.u64 	%rd1252, %rd1260;
	mov.u64 	%rd1253, %rd1264;
	mov.u64 	%rd1256, %rd1261;
	mov.u64 	%rd1257, %rd1265;
$L__BB0_4:
	ld.const.u8 	%r236, [%rd1241+-7];
	mul.wide.u32 	%rd535, %r236, 8;
	add.s64 	%rd536, %rd2, %rd535;
	ld.local.u64 	%rd537, [%rd536];
	ld.const.u8 	%r237, [%rd1241+-6];
	mul.wide.u32 	%rd538, %r237, 8;
	add.s64 	%rd539, %rd2, %rd538;
	ld.local.u64 	%rd540, [%rd539];
	add.s64 	%rd541, %rd1257, %rd537;
	add.s64 	%rd542, %rd541, %rd1256;
	xor.b64  	%rd543, %rd1255, %rd542;
	mov.b64 	{%r238, %r239}, %rd543;
	mov.b64 	%rd544, {%r239, %r238};
	add.s64 	%rd545, %rd1254, %rd544;
	xor.b64  	%rd546, %rd1256, %rd545;
	mov.b64 	{%r240, %r241}, %rd546;
	shf.l.wrap.b32 	%r242, %r241, %r240, 8;
	shf.l.wrap.b32 	%r243, %r240, %r241, 8;
	mov.b64 	%rd547, {%r243, %r242};
	add.s64 	%rd548, %rd547, %rd540;
	add.s64 	%rd549, %rd548, %rd542;
	xor.b64  	%rd550, %rd544, %rd549;
	mov.b64 	{%r244, %r245}, %rd550;
	shf.l.wrap.b32 	%r246, %r245, %r244, 16;
	shf.l.wrap.b32 	%r247, %r244, %r245, 16;
	mov.b64 	%rd551, {%r247, %r246};
	add.s64 	%rd552, %rd545, %rd551;
	xor.b64  	%rd553, %rd547, %rd552;
	mov.b64 	{%r248, %r249}, %rd553;
	shf.l.wrap.b32 	%r250, %r248, %r249, 1;
	shf.l.wrap.b32 	%r251, %r249, %r248, 1;
	mov.b64 	%rd554, {%r251, %r250};
	ld.const.u8 	%r252, [%rd1241+-5];
	mul.wide.u32 	%rd555, %r252, 8;
	add.s64 	%rd556, %rd2, %rd555;
	ld.local.u64 	%rd557, [%rd556];
	ld.const.u8 	%r253, [%rd1241+-4];
	mul.wide.u32 	%rd558, %r253, 8;
	add.s64 	%rd559, %rd2, %rd558;
	ld.local.u64 	%rd560, [%rd559];
	add.s64 	%rd561, %rd1253, %rd557;
	add.s64 	%rd562, %rd561, %rd1252;
	xor.b64  	%rd563, %rd1251, %rd562;
	mov.b64 	{%r254, %r255}, %rd563;
	mov.b64 	%rd564, {%r255, %r254};
	add.s64 	%rd565, %rd1250, %rd564;
	xor.b64  	%rd566, %rd1252, %rd565;
	mov.b64 	{%r256, %r257}, %rd566;
	shf.l.wrap.b32 	%r258, %r257, %r256, 8;
	shf.l.wrap.b32 	%r259, %r256, %r257, 8;
	mov.b64 	%rd567, {%r259, %r258};
	add.s64 	%rd568, %rd567, %rd560;
	add.s64 	%rd569, %rd568, %rd562;
	xor.b64  	%rd570, %rd564, %rd569;
	mov.b64 	{%r260, %r261}, %rd570;
	shf.l.wrap.b32 	%r262, %r261, %r260, 16;
	shf.l.wrap.b32 	%r263, %r260, %r261, 16;
	mov.b64 	%rd571, {%r263, %r262};
	add.s64 	%rd572, %rd565, %rd571;
	xor.b64  	%rd573, %rd567, %rd572;
	mov.b64 	{%r264, %r265}, %rd573;
	shf.l.wrap.b32 	%r266, %r264, %r265, 1;
	shf.l.wrap.b32 	%r267, %r265, %r264, 1;
	mov.b64 	%rd574, {%r267, %r266};
	ld.const.u8 	%r268, [%rd1241+-3];
	mul.wide.u32 	%rd575, %r268, 8;
	add.s64 	%rd576, %rd2, %rd575;
	ld.local.u64 	%rd577, [%rd576];
	ld.const.u8 	%r269, [%rd1241+-2];
	mul.wide.u32 	%rd578, %r269, 8;
	add.s64 	%rd579, %rd2, %rd578;
	ld.local.u64 	%rd580, [%rd579];
	add.s64 	%rd581, %rd1249, %rd577;
	add.s64 	%rd582, %rd581, %rd1248;
	xor.b64  	%rd583, %rd1247, %rd582;
	mov.b64 	{%r270, %r271}, %rd583;
	mov.b64 	%rd584, {%r271, %r270};
	add.s64 	%rd585, %rd1246, %rd584;
	xor.b64  	%rd586, %rd1248, %rd585;
	mov.b64 	{%r272, %r273}, %rd586;
	shf.l.wrap.b32 	%r274, %r273, %r272, 8;
	shf.l.wrap.b32 	%r275, %r272, %r273, 8;
	mov.b64 	%rd587, {%r275, %r274};
	add.s64 	%rd588, %rd587, %rd580;
	add.s64 	%rd589, %rd588, %rd582;
	xor.b64  	%rd590, %rd584, %rd589;
	mov.b64 	{%r276, %r277}, %rd590;
	shf.l.wrap.b32 	%r278, %r277, %r276, 16;
	shf.l.wrap.b32 	%r279, %r276, %r277, 16;
	mov.b64 	%rd591, {%r279, %r278};
	add.s64 	%rd592, %rd585, %rd591;
	xor.b64  	%rd593, %rd587, %rd592;
	mov.b64 	{%r280, %r281}, %rd593;
	shf.l.wrap.b32 	%r282, %r280, %r281, 1;
	shf.l.wrap.b32 	%r283, %r281, %r280, 1;
	mov.b64 	%rd594, {%r283, %r282};
	ld.const.u8 	%r284, [%rd1241+-1];
	mul.wide.u32 	%rd595, %r284, 8;
	add.s64 	%rd596, %rd2, %rd595;
	ld.local.u64 	%rd597, [%rd596];
	ld.const.u8 	%r285, [%rd1241];
	mul.wide.u32 	%rd598, %r285, 8;
	add.s64 	%rd599, %rd2, %rd598;
	ld.local.u64 	%rd600, [%rd599];
	add.s64 	%rd601, %rd1245, %rd597;
	add.s64 	%rd602, %rd601, %rd1244;
	xor.b64  	%rd603, %rd1243, %rd602;
	mov.b64 	{%r286, %r287}, %rd603;
	mov.b64 	%rd604, {%r287, %r286};
	add.s64 	%rd605, %rd1242, %rd604;
	xor.b64  	%rd606, %rd1244, %rd605;
	mov.b64 	{%r288, %r289}, %rd606;
	shf.l.wrap.b32 	%r290, %r289, %r288, 8;
	shf.l.wrap.b32 	%r291, %r288, %r289, 8;
	mov.b64 	%rd607, {%r291, %r290};
	add.s64 	%rd608, %rd607, %rd600;
	add.s64 	%rd609, %rd608, %rd602;
	xor.b64  	%rd610, %rd604, %rd609;
	mov.b64 	{%r292, %r293}, %rd610;
	shf.l.wrap.b32 	%r294, %r293, %r292, 16;
	shf.l.wrap.b32 	%r295, %r292, %r293, 16;
	mov.b64 	%rd611, {%r295, %r294};
	add.s64 	%rd612, %rd605, %rd611;
	xor.b64  	%rd613, %rd607, %rd612;
	mov.b64 	{%r296, %r297}, %rd613;
	shf.l.wrap.b32 	%r298, %r296, %r297, 1;
	shf.l.wrap.b32 	%r299, %r297, %r296, 1;
	mov.b64 	%rd614, {%r299, %r298};
	ld.const.u8 	%r300, [%rd1241+1];
	mul.wide.u32 	%rd615, %r300, 8;
	add.s64 	%rd616, %rd2, %rd615;
	ld.local.u64 	%rd617, [%rd616];
	ld.const.u8 	%r301, [%rd1241+2];
	mul.wide.u32 	%rd618, %r301, 8;
	add.s64 	%rd619, %rd2, %rd618;
	ld.local.u64 	%rd620, [%rd619];
	add.s64 	%rd621, %rd549, %rd617;
	add.s64 	%rd622, %rd621, %rd574;
	xor.b64  	%rd623, %rd611, %rd622;
	mov.b64 	{%r302, %r303}, %rd623;
	mov.b64 	%rd624, {%r303, %r302};
	add.s64 	%rd625, %rd592, %rd624;
	xor.b64  	%rd626, %rd574, %rd625;
	mov.b64 	{%r304, %r305}, %rd626;
	shf.l.wrap.b32 	%r306, %r305, %r304, 8;
	shf.l.wrap.b32 	%r307, %r304, %r305, 8;
	mov.b64 	%rd627, {%r307, %r306};
	add.s64 	%rd628, %rd627, %rd620;
	add.s64 	%rd1257, %rd628, %rd622;
	xor.b64  	%rd629, %rd624, %rd1257;
	mov.b64 	{%r308, %r309}, %rd629;
	shf.l.wrap.b32 	%r310, %r309, %r308, 16;
	shf.l.wrap.b32 	%r311, %r308, %r309, 16;
	mov.b64 	%rd1243, {%r311, %r310};
	add.s64 	%rd1246, %rd625, %rd1243;
	xor.b64  	%rd630, %rd627, %rd1246;
	mov.b64 	{%r312, %r313}, %rd630;
	shf.l.wrap.b32 	%r314, %r312, %r313, 1;
	shf.l.wrap.b32 	%r315, %r313, %r312, 1;
	mov.b64 	%rd1252, {%r315, %r314};
	ld.const.u8 	%r316, [%rd1241+3];
	mul.wide.u32 	%rd631, %r316, 8;
	add.s64 	%rd632, %rd2, %rd631;
	ld.local.u64 	%rd633, [%rd632];
	ld.const.u8 	%r317, [%rd1241+4];
	mul.wide.u32 	%rd634, %r317, 8;
	add.s64 	%rd635, %rd2, %rd634;
	ld.local.u64 	%rd636, [%rd635];
	add.s64 	%rd637, %rd569, %rd633;
	add.s64 	%rd638, %rd637, %rd594;
	xor.b64  	%rd639, %rd551, %rd638;
	mov.b64 	{%r318, %r319}, %rd639;
	mov.b64 	%rd640, {%r319, %r318};
	add.s64 	%rd641, %rd612, %rd640;
	xor.b64  	%rd642, %rd594, %rd641;
	mov.b64 	{%r320, %r321}, %rd642;
	shf.l.wrap.b32 	%r322, %r321, %r320, 8;
	shf.l.wrap.b32 	%r323, %r320, %r321, 8;
	mov.b64 	%rd643, {%r323, %r322};
	add.s64 	%rd644, %rd643, %rd636;
	add.s64 	%rd1253, %rd644, %rd638;
	xor.b64  	%rd645, %rd640, %rd1253;
	mov.b64 	{%r324, %r325}, %rd645;
	shf.l.wrap.b32 	%r326, %r325, %r324, 16;
	shf.l.wrap.b32 	%r327, %r324, %r325, 16;
	mov.b64 	%rd1255, {%r327, %r326};
	add.s64 	%rd1242, %rd641, %rd1255;
	xor.b64  	%rd646, %rd643, %rd1242;
	mov.b64 	{%r328, %r329}, %rd646;
	shf.l.wrap.b32 	%r330, %r328, %r329, 1;
	shf.l.wrap.b32 	%r331, %r329, %r328, 1;
	mov.b64 	%rd1248, {%r331, %r330};
	ld.const.u8 	%r332, [%rd1241+5];
	mul.wide.u32 	%rd647, %r332, 8;
	add.s64 	%rd648, %rd2, %rd647;
	ld.local.u64 	%rd649, [%rd648];
	ld.const.u8 	%r333, [%rd1241+6];
	mul.wide.u32 	%rd650, %r333, 8;
	add.s64 	%rd651, %rd2, %rd650;
	ld.local.u64 	%rd652, [%rd651];
	add.s64 	%rd653, %rd589, %rd649;
	add.s64 	%rd654, %rd653, %rd614;
	xor.b64  	%rd655, %rd571, %rd654;
	mov.b64 	{%r334, %r335}, %rd655;
	mov.b64 	%rd656, {%r335, %r334};
	add.s64 	%rd657, %rd552, %rd656;
	xor.b64  	%rd658, %rd614, %rd657;
	mov.b64 	{%r336, %r337}, %rd658;
	shf.l.wrap.b32 	%r338, %r337, %r336, 8;
	shf.l.wrap.b32 	%r339, %r336, %r337, 8;
	mov.b64 	%rd659, {%r339, %r338};
	add.s64 	%rd660, %rd659, %rd652;
	add.s64 	%rd1249, %rd660, %rd654;
	xor.b64  	%rd661, %rd656, %rd1249;
	mov.b64 	{%r340, %r341}, %rd661;
	shf.l.wrap.b32 	%r342, %r341, %r340, 16;
	shf.l.wrap.b32 	%r343, %r340, %r341, 16;
	mov.b64 	%rd1251, {%r343, %r342};
	add.s64 	%rd1254, %rd657, %rd1251;
	xor.b64  	%rd662, %rd659, %rd1254;
	mov.b64 	{%r344, %r345}, %rd662;
	shf.l.wrap.b32 	%r346, %r344, %r345, 1;
	shf.l.wrap.b32 	%r347, %r345, %r344, 1;
	mov.b64 	%rd1244, {%r347, %r346};
	ld.const.u8 	%r348, [%rd1241+7];
	mul.wide.u32 	%rd663, %r348, 8;
	add.s64 	%rd664, %rd2, %rd663;
	ld.local.u64 	%rd665, [%rd664];
	ld.const.u8 	%r349, [%rd1241+8];
	mul.wide.u32 	%rd666, %r349, 8;
	add.s64 	%rd667, %rd2, %rd666;
	ld.local.u64 	%rd668, [%rd667];
	add.s64 	%rd669, %rd609, %rd665;
	add.s64 	%rd670, %rd669, %rd554;
	xor.b64  	%rd671, %rd591, %rd670;
	mov.b64 	{%r350, %r351}, %rd671;
	mov.b64 	%rd672, {%r351, %r350};
	add.s64 	%rd673, %rd572, %rd672;
	xor.b64  	%rd674, %rd554, %rd673;
	mov.b64 	{%r352, %r353}, %rd674;
	shf.l.wrap.b32 	%r354, %r353, %r352, 8;
	shf.l.wrap.b32 	%r355, %r352, %r353, 8;
	mov.b64 	%rd675, {%r355, %r354};
	add.s64 	%rd676, %rd675, %rd668;
	add.s64 	%rd1245, %rd676, %rd670;
	xor.b64  	%rd677, %rd672, %rd1245;
	mov.b64 	{%r356, %r357}, %rd677;
	shf.l.wrap.b32 	%r358, %r357, %r356, 16;
	shf.l.wrap.b32 	%r359, %r356, %r357, 16;
	mov.b64 	%rd1247, {%r359, %r358};
	add.s64 	%rd1250, %rd673, %rd1247;
	xor.b64  	%rd678, %rd675, %rd1250;
	mov.b64 	{%r360, %r361}, %rd678;
	shf.l.wrap.b32 	%r362, %r360, %r361, 1;
	shf.l.wrap.b32 	%r363, %r361, %r360, 1;
	mov.b64 	%rd1256, {%r363, %r362};
	add.s32 	%r634, %r634, 1;
	add.s64 	%rd1241, %rd1241, 16;
	setp.ne.s32 	%p3, %r634, 12;
	@%p3 bra 	$L__BB0_4;
	xor.b64  	%rd679, %rd1254, %rd1257;
	xor.b64  	%rd1265, %rd679, %rd1265;
	xor.b64  	%rd680, %rd1250, %rd1253;
	xor.b64  	%rd1264, %rd680, %rd1264;
	xor.b64  	%rd681, %rd1246, %rd1249;
	xor.b64  	%rd1263, %rd681, %rd1263;
	xor.b64  	%rd682, %rd1242, %rd1245;
	xor.b64  	%rd1262, %rd682, %rd1262;
	xor.b64  	%rd683, %rd1255, %rd1256;
	xor.b64  	%rd1261, %rd683, %rd1261;
	xor.b64  	%rd684, %rd1251, %rd1252;
	xor.b64  	%rd1260, %rd684, %rd1260;
	xor.b64  	%rd685, %rd1247, %rd1248;
	xor.b64  	%rd1259, %rd685, %rd1259;
	xor.b64  	%rd686, %rd1243, %rd1244;
	xor.b64  	%rd1258, %rd686, %rd1258;
	add.s64 	%rd1267, %rd1267, -128;
	setp.gt.u64 	%p4, %rd1267, 128;
	@%p4 bra 	$L__BB0_3;
$L__BB0_6:
	mov.b32 	%r364, 0;
	st.local.v4.b32 	[%rd1], {%r364, %r364, %r364, %r364};
	st.local.v4.b32 	[%rd1+16], {%r364, %r364, %r364, %r364};
	st.local.v4.b32 	[%rd1+32], {%r364, %r364, %r364, %r364};
	st.local.v4.b32 	[%rd1+48], {%r364, %r364, %r364, %r364};
	st.local.v4.b32 	[%rd1+64], {%r364, %r364, %r364, %r364};
	st.local.v4.b32 	[%rd1+80], {%r364, %r364, %r364, %r364};
	st.local.v4.b32 	[%rd1+96], {%r364, %r364, %r364, %r364};
	st.local.v4.b32 	[%rd1+112], {%r364, %r364, %r364, %r364};
	setp.eq.s64 	%p5, %rd1267, 0;
	@%p5 bra 	$L__BB0_13;
	ld.param.u64 	%rd1229, [blake2b_hash_batch_param_0];
	cvta.to.global.u64 	%rd74, %rd1229;
	cvt.u64.u32 	%rd75, %r2;
	and.b64  	%rd1269, %rd1267, 3;
	setp.lt.u64 	%p6, %rd1267, 4;
	mov.b64 	%rd1268, 0;
	@%p6 bra 	$L__BB0_10;
	and.b64  	%rd1268, %rd1267, 4294967292;
	add.s64 	%rd688, %rd1266, %rd75;
	add.s64 	%rd689, %rd688, %rd74;
	add.s64 	%rd1272, %rd689, 3;
	mov.u64 	%rd1273, %rd1;
	mov.u64 	%rd1274, %rd1268;
$L__BB0_9:
	ld.global.u8 	%r365, [%rd1272];
	ld.global.u8 	%r366, [%rd1272+-1];
	prmt.b32 	%r367, %r366, %r365, 0x3340U;
	ld.global.u8 	%r368, [%rd1272+-2];
	ld.global.u8 	%r369, [%rd1272+-3];
	prmt.b32 	%r370, %r369, %r368, 0x3340U;
	prmt.b32 	%r371, %r370, %r367, 0x5410U;
	st.local.u32 	[%rd1273], %r371;
	add.s64 	%rd1274, %rd1274, -4;
	add.s64 	%rd1273, %rd1273, 4;
	add.s64 	%rd1272, %rd1272, 4;
	setp.eq.s64 	%p7, %rd1274, 0;
	@%p7 bra 	$L__BB0_10;
	bra.uni 	$L__BB0_9;
$L__BB0_10:
	setp.eq.s64 	%p8, %rd1269, 0;
	@%p8 bra 	$L__BB0_13;
	add.s64 	%rd1271, %rd1, %rd1268;
	add.s64 	%rd690, %rd1268, %rd1266;
	add.s64 	%rd691, %rd690, %rd75;
	add.s64 	%rd1270, %rd74, %rd691;
$L__BB0_12:
	.pragma "nounroll";
	ld.global.u8 	%rs81, [%rd1270];
	st.local.u8 	[%rd1271], %rs81;
	add.s64 	%rd1271, %rd1271, 1;
	add.s64 	%rd1270, %rd1270, 1;
	add.s64 	%rd1269, %rd1269, -1;
	setp.eq.s64 	%p9, %rd1269, 0;
	@%p9 bra 	$L__BB0_13;
	bra.uni 	$L__BB0_12;
$L__BB0_13:
	ld.const.u64 	%rd1284, [blake2b_IV+8];
	ld.const.u64 	%rd1277, [blake2b_IV+56];
	ld.const.u64 	%rd1276, [blake2b_IV+24];
	ld.const.u64 	%rd1280, [blake2b_IV+16];
	ld.const.u64 	%rd1285, [blake2b_IV+40];
	ld.const.u64 	%rd1288, [blake2b_IV];
	ld.local.v4.b32 	{%r373, %r374, %r375, %r376}, [%rd1];
	bfe.u32 	%r377, %r376, 24, 8;
	bfe.u32 	%r378, %r376, 16, 8;
	bfe.u32 	%r379, %r376, 8, 8;
	bfe.u32 	%r380, %r376, 0, 8;
	bfe.u32 	%r381, %r375, 0, 8;
	bfe.u32 	%r382, %r374, 24, 8;
	bfe.u32 	%r383, %r374, 16, 8;
	bfe.u32 	%r384, %r374, 8, 8;
	bfe.u32 	%r385, %r374, 0, 8;
	ld.local.u32 	%rd693, [%rd1];
	cvt.u64.u32 	%rd694, %r385;
	shl.b64 	%rd695, %rd694, 32;
	and.b64  	%rd696, %rd695, 1095216660480;
	or.b64  	%rd697, %rd696, %rd693;
	cvt.u64.u32 	%rd698, %r384;
	shl.b64 	%rd699, %rd698, 40;
	and.b64  	%rd700, %rd699, 280375465082880;
	or.b64  	%rd701, %rd700, %rd697;
	cvt.u64.u32 	%rd702, %r383;
	shl.b64 	%rd703, %rd702, 48;
	and.b64  	%rd704, %rd703, 71776119061217280;
	or.b64  	%rd705, %rd704, %rd701;
	cvt.u64.u32 	%rd706, %r382;
	shl.b64 	%rd707, %rd706, 56;
	or.b64  	%rd708, %rd707, %rd705;
	cvt.u64.u32 	%rd709, %r381;
	and.b64  	%rd710, %rd709, 255;
	bfe.u32 	%r386, %r375, 8, 8;
	mul.wide.u32 	%rd711, %r386, 256;
	or.b64  	%rd712, %rd711, %rd710;
	bfe.u32 	%r387, %r375, 16, 8;
	mul.wide.u32 	%rd713, %r387, 65536;
	or.b64  	%rd714, %rd713, %rd712;
	bfe.u32 	%r388, %r375, 24, 8;
	mul.wide.u32 	%rd715, %r388, 16777216;
	or.b64  	%rd716, %rd715, %rd714;
	cvt.u64.u32 	%rd717, %r380;
	shl.b64 	%rd718, %rd717, 32;
	and.b64  	%rd719, %rd718, 1095216660480;
	or.b64  	%rd720, %rd719, %rd716;
	cvt.u64.u32 	%rd721, %r379;
	shl.b64 	%rd722, %rd721, 40;
	and.b64  	%rd723, %rd722, 280375465082880;
	or.b64  	%rd724, %rd723, %rd720;
	cvt.u64.u32 	%rd725, %r378;
	shl.b64 	%rd726, %rd725, 48;
	and.b64  	%rd727, %rd726, 71776119061217280;
	or.b64  	%rd728, %rd727, %rd724;
	cvt.u64.u32 	%rd729, %r377;
	shl.b64 	%rd730, %rd729, 56;
	or.b64  	%rd731, %rd730, %rd728;
	st.local.v2.u64 	[%rd2], {%rd708, %rd731};
	ld.local.v4.b32 	{%r389, %r390, %r391, %r392}, [%rd1+16];
	bfe.u32 	%r393, %r392, 24, 8;
	bfe.u32 	%r394, %r392, 16, 8;
	bfe.u32 	%r395, %r392, 8, 8;
	bfe.u32 	%r396, %r392, 0, 8;
	bfe.u32 	%r397, %r391, 0, 8;
	bfe.u32 	%r398, %r390, 24, 8;
	bfe.u32 	%r399, %r390, 16, 8;
	bfe.u32 	%r400, %r390, 8, 8;
	bfe.u32 	%r401, %r390, 0, 8;
	ld.local.u32 	%rd732, [%rd1+16];
	cvt.u64.u32 	%rd733, %r401;
	shl.b64 	%rd734, %rd733, 32;
	and.b64  	%rd735, %rd734, 1095216660480;
	or.b64  	%rd736, %rd735, %rd732;
	cvt.u64.u32 	%rd737, %r400;
	shl.b64 	%rd738, %rd737, 40;
	and.b64  	%rd739, %rd738, 280375465082880;
	or.b64  	%rd740, %rd739, %rd736;
	cvt.u64.u32 	%rd741, %r399;
	shl.b64 	%rd742, %rd741, 48;
	and.b64  	%rd743, %rd742, 71776119061217280;
	or.b64  	%rd744, %rd743, %rd740;
	cvt.u64.u32 	%rd745, %r398;
	shl.b64 	%rd746, %rd745, 56;
	or.b64  	%rd747, %rd746, %rd744;
	cvt.u64.u32 	%rd748, %r397;
	and.b64  	%rd749, %rd748, 255;
	bfe.u32 	%r402, %r391, 8, 8;
	mul.wide.u32 	%rd750, %r402, 256;
	or.b64  	%rd751, %rd750, %rd749;
	bfe.u32 	%r403, %r391, 16, 8;
	mul.wide.u32 	%rd752, %r403, 65536;
	or.b64  	%rd753, %rd752, %rd751;
	bfe.u32 	%r404, %r391, 24, 8;
	mul.wide.u32 	%rd754, %r404, 16777216;
	or.b64  	%rd755, %rd754, %rd753;
	cvt.u64.u32 	%rd756, %r396;
	shl.b64 	%rd757, %rd756, 32;
	and.b64  	%rd758, %rd757, 1095216660480;
	or.b64  	%rd759, %rd758, %rd755;
	cvt.u64.u32 	%rd760, %r395;
	shl.b64 	%rd761, %rd760, 40;
	and.b64  	%rd762, %rd761, 280375465082880;
	or.b64  	%rd763, %rd762, %rd759;
	cvt.u64.u32 	%rd764, %r394;
	shl.b64 	%rd765, %rd764, 48;
	and.b64  	%rd766, %rd765, 71776119061217280;
	or.b64  	%rd767, %rd766, %rd763;
	cvt.u64.u32 	%rd768, %r393;
	shl.b64 	%rd769, %rd768, 56;
	or.b64  	%rd770, %rd769, %rd767;
	st.local.v2.u64 	[%rd2+16], {%rd747, %rd770};
	ld.local.v4.b32 	{%r405, %r406, %r407, %r408}, [%rd1+32];
	bfe.u32 	%r409, %r408, 24, 8;
	bfe.u32 	%r410, %r408, 16, 8;
	bfe.u32 	%r411, %r408, 8, 8;
	bfe.u32 	%r412, %r408, 0, 8;
	bfe.u32 	%r413, %r407, 0, 8;
	bfe.u32 	%r414, %r406, 24, 8;
	bfe.u32 	%r415, %r406, 16, 8;
	bfe.u32 	%r416, %r406, 8, 8;
	bfe.u32 	%r417, %r406, 0, 8;
	ld.local.u32 	%rd771, [%rd1+32];
	cvt.u64.u32 	%rd772, %r417;
	shl.b64 	%rd773, %rd772, 32;
	and.b64  	%rd774, %rd773, 1095216660480;
	or.b64  	%rd775, %rd774, %rd771;
	cvt.u64.u32 	%rd776, %r416;
	shl.b64 	%rd777, %rd776, 40;
	and.b64  	%rd778, %rd777, 280375465082880;
	or.b64  	%rd779, %rd778, %rd775;
	cvt.u64.u32 	%rd780, %r415;
	shl.b64 	%rd781, %rd780, 48;
	and.b64  	%rd782, %rd781, 71776119061217280;
	or.b64  	%rd783, %rd782, %rd779;
	cvt.u64.u32 	%rd784, %r414;
	shl.b64 	%rd785, %rd784, 56;
	or.b64  	%rd786, %rd785, %rd783;
	cvt.u64.u32 	%rd787, %r413;
	and.b64  	%rd788, %rd787, 255;
	bfe.u32 	%r418, %r407, 8, 8;
	mul.wide.u32 	%rd789, %r418, 256;
	or.b64  	%rd790, %rd789, %rd788;
	bfe.u32 	%r419, %r407, 16, 8;
	mul.wide.u32 	%rd791, %r419, 65536;
	or.b64  	%rd792, %rd791, %rd790;
	bfe.u32 	%r420, %r407, 24, 8;
	mul.wide.u32 	%rd793, %r420, 16777216;
	or.b64  	%rd794, %rd793, %rd792;
	cvt.u64.u32 	%rd795, %r412;
	shl.b64 	%rd796, %rd795, 32;
	and.b64  	%rd797, %rd796, 1095216660480;
	or.b64  	%rd798, %rd797, %rd794;
	cvt.u64.u32 	%rd799, %r411;
	shl.b64 	%rd800, %rd799, 40;
	and.b64  	%rd801, %rd800, 280375465082880;
	or.b64  	%rd802, %rd801, %rd798;
	cvt.u64.u32 	%rd803, %r410;
	shl.b64 	%rd804, %rd803, 48;
	and.b64  	%rd805, %rd804, 71776119061217280;
	or.b64  	%rd806, %rd805, %rd802;
	cvt.u64.u32 	%rd807, %r409;
	shl.b64 	%rd808, %rd807, 56;
	or.b64  	%rd809, %rd808, %rd806;
	st.local.v2.u64 	[%rd2+32], {%rd786, %rd809};
	ld.local.v4.b32 	{%r421, %r422, %r423, %r424}, [%rd1+48];
	bfe.u32 	%r425, %r424, 24, 8;
	bfe.u32 	%r426, %r424, 16, 8;
	bfe.u32 	%r427, %r424, 8, 8;
	bfe.u32 	%r428, %r424, 0, 8;
	bfe.u32 	%r429, %r423, 0, 8;
	bfe.u32 	%r430, %r422, 24, 8;
	bfe.u32 	%r431, %r422, 16, 8;
	bfe.u32 	%r432, %r422, 8, 8;
	bfe.u32 	%r433, %r422, 0, 8;
	ld.local.u32 	%rd810, [%rd1+48];
	cvt.u64.u32 	%rd811, %r433;
	shl.b64 	%rd812, %rd811, 32;
	and.b64  	%rd813, %rd812, 1095216660480;
	or.b64  	%rd814, %rd813, %rd810;
	cvt.u64.u32 	%rd815, %r432;
	shl.b64 	%rd816, %rd815, 40;
	and.b64  	%rd817, %rd816, 280375465082880;
	or.b64  	%rd818, %rd817, %rd814;
	cvt.u64.u32 	%rd819, %r431;
	shl.b64 	%rd820, %rd819, 48;
	and.b64  	%rd821, %rd820, 71776119061217280;
	or.b64  	%rd822, %rd821, %rd818;
	cvt.u64.u32 	%rd823, %r430;
	shl.b64 	%rd824, %rd823, 56;
	or.b64  	%rd825, %rd824, %rd822;
	cvt.u64.u32 	%rd826, %r429;
	and.b64  	%rd827, %rd826, 255;
	bfe.u32 	%r434, %r423, 8, 8;
	mul.wide.u32 	%rd828, %r434, 256;
	or.b64  	%rd829, %rd828, %rd827;
	bfe.u32 	%r435, %r423, 16, 8;
	mul.wide.u32 	%rd830, %r435, 65536;
	or.b64  	%rd831, %rd830, %rd829;
	bfe.u32 	%r436, %r423, 24, 8;
	mul.wide.u32 	%rd832, %r436, 16777216;
	or.b64  	%rd833, %rd832, %rd831;
	cvt.u64.u32 	%rd834, %r428;
	shl.b64 	%rd835, %rd834, 32;
	and.b64  	%rd836, %rd835, 1095216660480;
	or.b64  	%rd837, %rd836, %rd833;
	cvt.u64.u32 	%rd838, %r427;
	shl.b64 	%rd839, %rd838, 40;
	and.b64  	%rd840, %rd839, 280375465082880;
	or.b64  	%rd841, %rd840, %rd837;
	cvt.u64.u32 	%rd842, %r426;
	shl.b64 	%rd843, %rd842, 48;
	and.b64  	%rd844, %rd843, 71776119061217280;
	or.b64  	%rd845, %rd844, %rd841;
	cvt.u64.u32 	%rd846, %r425;
	shl.b64 	%rd847, %rd846, 56;
	or.b64  	%rd848, %rd847, %rd845;
	st.local.v2.u64 	[%rd2+48], {%rd825, %rd848};
	ld.local.v4.b32 	{%r437, %r438, %r439, %r440}, [%rd1+64];
	bfe.u32 	%r441, %r440, 24, 8;
	bfe.u32 	%r442, %r440, 16, 8;
	bfe.u32 	%r443, %r440, 8, 8;
	bfe.u32 	%r444, %r440, 0, 8;
	bfe.u32 	%r445, %r439, 0, 8;
	bfe.u32 	%r446, %r438, 24, 8;
	bfe.u32 	%r447, %r438, 16, 8;
	bfe.u32 	%r448, %r438, 8, 8;
	bfe.u32 	%r449, %r438, 0, 8;
	ld.local.u32 	%rd849, [%rd1+64];
	cvt.u64.u32 	%rd850, %r449;
	shl.b64 	%rd851, %rd850, 32;
	and.b64  	%rd852, %rd851, 1095216660480;
	or.b64  	%rd853, %rd852, %rd849;
	cvt.u64.u32 	%rd854, %r448;
	shl.b64 	%rd855, %rd854, 40;
	and.b64  	%rd856, %rd855, 280375465082880;
	or.b64  	%rd857, %rd856, %rd853;
	cvt.u64.u32 	%rd858, %r447;
	shl.b64 	%rd859, %rd858, 48;
	and.b64  	%rd860, %rd859, 71776119061217280;
	or.b64  	%rd861, %rd860, %rd857;
	cvt.u64.u32 	%rd862, %r446;
	shl.b64 	%rd863, %rd862, 56;
	or.b64  	%rd864, %rd863, %rd861;
	cvt.u64.u32 	%rd865, %r445;
	and.b64  	%rd866, %rd865, 255;
	bfe.u32 	%r450, %r439, 8, 8;
	mul.wide.u32 	%rd867, %r450, 256;
	or.b64  	%rd868, %rd867, %rd866;
	bfe.u32 	%r451, %r439, 16, 8;
	mul.wide.u32 	%rd869, %r451, 65536;
	or.b64  	%rd870, %rd869, %rd868;
	bfe.u32 	%r452, %r439, 24, 8;
	mul.wide.u32 	%rd871, %r452, 16777216;
	or.b64  	%rd872, %rd871, %rd870;
	cvt.u64.u32 	%rd873, %r444;
	shl.b64 	%rd874, %rd873, 32;
	and.b64  	%rd875, %rd874, 1095216660480;
	or.b64  	%rd876, %rd875, %rd872;
	cvt.u64.u32 	%rd877, %r443;
	shl.b64 	%rd878, %rd877, 40;
	and.b64  	%rd879, %rd878, 280375465082880;
	or.b64  	%rd880, %rd879, %rd876;
	cvt.u64.u32 	%rd881, %r442;
	shl.b64 	%rd882, %rd881, 48;
	and.b64  	%rd883, %rd882, 71776119061217280;
	or.b64  	%rd884, %rd883, %rd880;
	cvt.u64.u32 	%rd885, %r441;
	shl.b64 	%rd886, %rd885, 56;
	or.b64  	%rd887, %rd886, %rd884;
	st.local.v2.u64 	[%rd2+64], {%rd864, %rd887};
	ld.local.v4.b32 	{%r453, %r454, %r455, %r456}, [%rd1+80];
	bfe.u32 	%r457, %r456, 24, 8;
	bfe.u32 	%r458, %r456, 16, 8;
	bfe.u32 	%r459, %r456, 8, 8;
	bfe.u32 	%r460, %r456, 0, 8;
	bfe.u32 	%r461, %r455, 0, 8;
	bfe.u32 	%r462, %r454, 24, 8;
	bfe.u32 	%r463, %r454, 16, 8;
	bfe.u32 	%r464, %r454, 8, 8;
	bfe.u32 	%r465, %r454, 0, 8;
	ld.local.u32 	%rd888, [%rd1+80];
	cvt.u64.u32 	%rd889, %r465;
	shl.b64 	%rd890, %rd889, 32;
	and.b64  	%rd891, %rd890, 1095216660480;
	or.b64  	%rd892, %rd891, %rd888;
	cvt.u64.u32 	%rd893, %r464;
	shl.b64 	%rd894, %rd893, 40;
	and.b64  	%rd895, %rd894, 280375465082880;
	or.b64  	%rd896, %rd895, %rd892;
	cvt.u64.u32 	%rd897, %r463;
	shl.b64 	%rd898, %rd897, 48;
	and.b64  	%rd899, %rd898, 71776119061217280;
	or.b64  	%rd900, %rd899, %rd896;
	cvt.u64.u32 	%rd901, %r462;
	shl.b64 	%rd902, %rd901, 56;
	or.b64  	%rd903, %rd902, %rd900;
	cvt.u64.u32 	%rd904, %r461;
	and.b64  	%rd905, %rd904, 255;
	bfe.u32 	%r466, %r455, 8, 8;
	mul.wide.u32 	%rd906, %r466, 256;
	or.b64  	%rd907, %rd906, %rd905;
	bfe.u32 	%r467, %r455, 16, 8;
	mul.wide.u32 	%rd908, %r467, 65536;
	or.b64  	%rd909, %rd908, %rd907;
	bfe.u32 	%r468, %r455, 24, 8;
	mul.wide.u32 	%rd910, %r468, 16777216;
	or.b64  	%rd911, %rd910, %rd909;
	cvt.u64.u32 	%rd912, %r460;
	shl.b64 	%rd913, %rd912, 32;
	and.b64  	%rd914, %rd913, 1095216660480;
	or.b64  	%rd915, %rd914, %rd911;
	cvt.u64.u32 	%rd916, %r459;
	shl.b64 	%rd917, %rd916, 40;
	and.b64  	%rd918, %rd917, 280375465082880;
	or.b64  	%rd919, %rd918, %rd915;
	cvt.u64.u32 	%rd920, %r458;
	shl.b64 	%rd921, %rd920, 48;
	and.b64  	%rd922, %rd921, 71776119061217280;
	or.b64  	%rd923, %rd922, %rd919;
	cvt.u64.u32 	%rd924, %r457;
	shl.b64 	%rd925, %rd924, 56;
	or.b64  	%rd926, %rd925, %rd923;
	st.local.v2.u64 	[%rd2+80], {%rd903, %rd926};
	ld.local.v4.b32 	{%r469, %r470, %r471, %r472}, [%rd1+96];
	bfe.u32 	%r473, %r472, 24, 8;
	bfe.u32 	%r474, %r472, 16, 8;
	bfe.u32 	%r475, %r472, 8, 8;
	bfe.u32 	%r476, %r472, 0, 8;
	bfe.u32 	%r477, %r471, 0, 8;
	bfe.u32 	%r478, %r470, 24, 8;
	bfe.u32 	%r479, %r470, 16, 8;
	bfe.u32 	%r480, %r470, 8, 8;
	bfe.u32 	%r481, %r470, 0, 8;
	ld.local.u32 	%rd927, [%rd1+96];
	cvt.u64.u32 	%rd928, %r481;
	shl.b64 	%rd929, %rd928, 32;
	and.b64  	%rd930, %rd929, 1095216660480;
	or.b64  	%rd931, %rd930, %rd927;
	cvt.u64.u32 	%rd932, %r480;
	shl.b64 	%rd933, %rd932, 40;
	and.b64  	%rd934, %rd933, 280375465082880;
	or.b64  	%rd935, %rd934, %rd931;
	cvt.u64.u32 	%rd936, %r479;
	shl.b64 	%rd937, %rd936, 48;
	and.b64  	%rd938, %rd937, 71776119061217280;
	or.b64  	%rd939, %rd938, %rd935;
	cvt.u64.u32 	%rd940, %r478;
	shl.b64 	%rd941, %rd940, 56;
	or.b64  	%rd942, %rd941, %rd939;
	cvt.u64.u32 	%rd943, %r477;
	and.b64  	%rd944, %rd943, 255;
	bfe.u32 	%r482, %r471, 8, 8;
	mul.wide.u32 	%rd945, %r482, 256;
	or.b64  	%rd946, %rd945, %rd944;
	bfe.u32 	%r483, %r471, 16, 8;
	mul.wide.u32 	%rd947, %r483, 65536;
	or.b64  	%rd948, %rd947, %rd946;
	bfe.u32 	%r484, %r471, 24, 8;
	mul.wide.u32 	%rd949, %r484, 16777216;
	or.b64  	%rd950, %rd949, %rd948;
	cvt.u64.u32 	%rd951, %r476;
	shl.b64 	%rd952, %rd951, 32;
	and.b64  	%rd953, %rd952, 1095216660480;
	or.b64  	%rd954, %rd953, %rd950;
	cvt.u64.u32 	%rd955, %r475;
	shl.b64 	%rd956, %rd955, 40;
	and.b64  	%rd957, %rd956, 280375465082880;
	or.b64  	%rd958, %rd957, %rd954;
	cvt.u64.u32 	%rd959, %r474;
	shl.b64 	%rd960, %rd959, 48;
	and.b64  	%rd961, %rd960, 71776119061217280;
	or.b64  	%rd962, %rd961, %rd958;
	cvt.u64.u32 	%rd963, %r473;
	shl.b64 	%rd964, %rd963, 56;
	or.b64  	%rd965, %rd964, %rd962;
	st.local.v2.u64 	[%rd2+96], {%rd942, %rd965};
	ld.local.v4.b32 	{%r485, %r486, %r487, %r488}, [%rd1+112];
	bfe.u32 	%r489, %r488, 24, 8;
	bfe.u32 	%r490, %r488, 16, 8;
	bfe.u32 	%r491, %r488, 8, 8;
	bfe.u32 	%r492, %r488, 0, 8;
	bfe.u32 	%r493, %r487, 0, 8;
	bfe.u32 	%r494, %r486, 24, 8;
	bfe.u32 	%r495, %r486, 16, 8;
	bfe.u32 	%r496, %r486, 8, 8;
	bfe.u32 	%r497, %r486, 0, 8;
	ld.local.u32 	%rd966, [%rd1+112];
	cvt.u64.u32 	%rd967, %r497;
	shl.b64 	%rd968, %rd967, 32;
	and.b64  	%rd969, %rd968, 1095216660480;
	or.b64  	%rd970, %rd969, %rd966;
	cvt.u64.u32 	%rd971, %r496;
	shl.b64 	%rd972, %rd971, 40;
	and.b64  	%rd973, %rd972, 280375465082880;
	or.b64  	%rd974, %rd973, %rd970;
	cvt.u64.u32 	%rd975, %r495;
	shl.b64 	%rd976, %rd975, 48;
	and.b64  	%rd977, %rd976, 71776119061217280;
	or.b64  	%rd978, %rd977, %rd974;
	cvt.u64.u32 	%rd979, %r494;
	shl.b64 	%rd980, %rd979, 56;
	or.b64  	%rd981, %rd980, %rd978;
	cvt.u64.u32 	%rd982, %r493;
	and.b64  	%rd983, %rd982, 255;
	bfe.u32 	%r498, %r487, 8, 8;
	mul.wide.u32 	%rd984, %r498, 256;
	or.b64  	%rd985, %rd984, %rd983;
	bfe.u32 	%r499, %r487, 16, 8;
	mul.wide.u32 	%rd986, %r499, 65536;
	or.b64  	%rd987, %rd986, %rd985;
	bfe.u32 	%r500, %r487, 24, 8;
	mul.wide.u32 	%rd988, %r500, 16777216;
	or.b64  	%rd989, %rd988, %rd987;
	cvt.u64.u32 	%rd990, %r492;
	shl.b64 	%rd991, %rd990, 32;
	and.b64  	%rd992, %rd991, 1095216660480;
	or.b64  	%rd993, %rd992, %rd989;
	cvt.u64.u32 	%rd994, %r491;
	shl.b64 	%rd995, %rd994, 40;
	and.b64  	%rd996, %rd995, 280375465082880;
	or.b64  	%rd997, %rd996, %rd993;
	cvt.u64.u32 	%rd998, %r490;
	shl.b64 	%rd999, %rd998, 48;
	and.b64  	%rd1000, %rd999, 71776119061217280;
	or.b64  	%rd1001, %rd1000, %rd997;
	cvt.u64.u32 	%rd1002, %r489;
	shl.b64 	%rd1003, %rd1002, 56;
	or.b64  	%rd1004, %rd1003, %rd1001;
	st.local.v2.u64 	[%rd2+112], {%rd981, %rd1004};
	add.s64 	%rd1005, %rd1267, %rd1266;
	ld.const.u64 	%rd1006, [blake2b_IV+32];
	xor.b64  	%rd1289, %rd1006, %rd1005;
	ld.const.u64 	%rd1007, [blake2b_IV+48];
	mov.u64 	%rd1008, blake2b_sigma;
	add.s64 	%rd1275, %rd1008, 7;
	not.b64 	%rd1281, %rd1007;
	mov.b32 	%r635, 0;
	mov.u64 	%rd1278, %rd1258;
	mov.u64 	%rd1279, %rd1262;
	mov.u64 	%rd1282, %rd1259;
	mov.u64 	%rd1283, %rd1263;
	mov.u64 	%rd1286, %rd1260;
	mov.u64 	%rd1287, %rd1264;
	mov.u64 	%rd1290, %rd1261;
	mov.u64 	%rd1291, %rd1265;
$L__BB0_14:
	ld.const.u8 	%r501, [%rd1275+-7];
	mul.wide.u32 	%rd1009, %r501, 8;
	add.s64 	%rd1010, %rd2, %rd1009;
	ld.local.u64 	%rd1011, [%rd1010];
	ld.const.u8 	%r502, [%rd1275+-6];
	mul.wide.u32 	%rd1012, %r502, 8;
	add.s64 	%rd1013, %rd2, %rd1012;
	ld.local.u64 	%rd1014, [%rd1013];
	add.s64 	%rd1015, %rd1291, %rd1011;
	add.s64 	%rd1016, %rd1015, %rd1290;
	xor.b64  	%rd1017, %rd1289, %rd1016;
	mov.b64 	{%r503, %r504}, %rd1017;
	mov.b64 	%rd1018, {%r504, %r503};
	add.s64 	%rd1019, %rd1288, %rd1018;
	xor.b64  	%rd1020, %rd1290, %rd1019;
	mov.b64 	{%r505, %r506}, %rd1020;
	shf.l.wrap.b32 	%r507, %r506, %r505, 8;
	shf.l.wrap.b32 	%r508, %r505, %r506, 8;
	mov.b64 	%rd1021, {%r508, %r507};
	add.s64 	%rd1022, %rd1021, %rd1014;
	add.s64 	%rd1023, %rd1022, %rd1016;
	xor.b64  	%rd1024, %rd1018, %rd1023;
	mov.b64 	{%r509, %r510}, %rd1024;
	shf.l.wrap.b32 	%r511, %r510, %r509, 16;
	shf.l.wrap.b32 	%r512, %r509, %r510, 16;
	mov.b64 	%rd1025, {%r512, %r511};
	add.s64 	%rd1026, %rd1019, %rd1025;
	xor.b64  	%rd1027, %rd1021, %rd1026;
	mov.b64 	{%r513, %r514}, %rd1027;
	shf.l.wrap.b32 	%r515, %r513, %r514, 1;
	shf.l.wrap.b32 	%r516, %r514, %r513, 1;
	mov.b64 	%rd1028, {%r516, %r515};
	ld.const.u8 	%r517, [%rd1275+-5];
	mul.wide.u32 	%rd1029, %r517, 8;
	add.s64 	%rd1030, %rd2, %rd1029;
	ld.local.u64 	%rd1031, [%rd1030];
	ld.const.u8 	%r518, [%rd1275+-4];
	mul.wide.u32 	%rd1032, %r518, 8;
	add.s64 	%rd1033, %rd2, %rd1032;
	ld.local.u64 	%rd1034, [%rd1033];
	add.s64 	%rd1035, %rd1287, %rd1031;
	add.s64 	%rd1036, %rd1035, %rd1286;
	xor.b64  	%rd1037, %rd1285, %rd1036;
	mov.b64 	{%r519, %r520}, %rd1037;
	mov.b64 	%rd1038, {%r520, %r519};
	add.s64 	%rd1039, %rd1284, %rd1038;
	xor.b64  	%rd1040, %rd1286, %rd1039;
	mov.b64 	{%r521, %r522}, %rd1040;
	shf.l.wrap.b32 	%r523, %r522, %r521, 8;
	shf.l.wrap.b32 	%r524, %r521, %r522, 8;
	mov.b64 	%rd1041, {%r524, %r523};
	add.s64 	%rd1042, %rd1041, %rd1034;
	add.s64 	%rd1043, %rd1042, %rd1036;
	xor.b64  	%rd1044, %rd1038, %rd1043;
	mov.b64 	{%r525, %r526}, %rd1044;
	shf.l.wrap.b32 	%r527, %r526, %r525, 16;
	shf.l.wrap.b32 	%r528, %r525, %r526, 16;
	mov.b64 	%rd1045, {%r528, %r527};
	add.s64 	%rd1046, %rd1039, %rd1045;
	xor.b64  	%rd1047, %rd1041, %rd1046;
	mov.b64 	{%r529, %r530}, %rd1047;
	shf.l.wrap.b32 	%r531, %r529, %r530, 1;
	shf.l.wrap.b32 	%r532, %r530, %r529, 1;
	mov.b64 	%rd1048, {%r532, %r531};
	ld.const.u8 	%r533, [%rd1275+-3];
	mul.wide.u32 	%rd1049, %r533, 8;
	add.s64 	%rd1050, %rd2, %rd1049;
	ld.local.u64 	%rd1051, [%rd1050];
	ld.const.u8 	%r534, [%rd1275+-2];
	mul.wide.u32 	%rd1052, %r534, 8;
	add.s64 	%rd1053, %rd2, %rd1052;
	ld.local.u64 	%rd1054, [%rd1053];
	add.s64 	%rd1055, %rd1283, %rd1051;
	add.s64 	%rd1056, %rd1055, %rd1282;
	xor.b64  	%rd1057, %rd1281, %rd1056;
	mov.b64 	{%r535, %r536}, %rd1057;
	mov.b64 	%rd1058, {%r536, %r535};
	add.s64 	%rd1059, %rd1280, %rd1058;
	xor.b64  	%rd1060, %rd1282, %rd1059;
	mov.b64 	{%r537, %r538}, %rd1060;
	shf.l.wrap.b32 	%r539, %r538, %r537, 8;
	shf.l.wrap.b32 	%r540, %r537, %r538, 8;
	mov.b64 	%rd1061, {%r540, %r539};
	add.s64 	%rd1062, %rd1061, %rd1054;
	add.s64 	%rd1063, %rd1062, %rd1056;
	xor.b64  	%rd1064, %rd1058, %rd1063;
	mov.b64 	{%r541, %r542}, %rd1064;
	shf.l.wrap.b32 	%r543, %r542, %r541, 16;
	shf.l.wrap.b32 	%r544, %r541, %r542, 16;
	mov.b64 	%rd1065, {%r544, %r543};
	add.s64 	%rd1066, %rd1059, %rd1065;
	xor.b64  	%rd1067, %rd1061, %rd1066;
	mov.b64 	{%r545, %r546}, %rd1067;
	shf.l.wrap.b32 	%r547, %r545, %r546, 1;
	shf.l.wrap.b32 	%r548, %r546, %r545, 1;
	mov.b64 	%rd1068, {%r548, %r547};
	ld.const.u8 	%r549, [%rd1275+-1];
	mul.wide.u32 	%rd1069, %r549, 8;
	add.s64 	%rd1070, %rd2, %rd1069;
	ld.local.u64 	%rd1071, [%rd1070];
	ld.const.u8 	%r550, [%rd1275];
	mul.wide.u32 	%rd1072, %r550, 8;
	add.s64 	%rd1073, %rd2, %rd1072;
	ld.local.u64 	%rd1074, [%rd1073];
	add.s64 	%rd1075, %rd1279, %rd1071;
	add.s64 	%rd1076, %rd1075, %rd1278;
	xor.b64  	%rd1077, %rd1277, %rd1076;
	mov.b64 	{%r551, %r552}, %rd1077;
	mov.b64 	%rd1078, {%r552, %r551};
	add.s64 	%rd1079, %rd1276, %rd1078;
	xor.b64  	%rd1080, %rd1278, %rd1079;
	mov.b64 	{%r553, %r554}, %rd1080;
	shf.l.wrap.b32 	%r555, %r554, %r553, 8;
	shf.l.wrap.b32 	%r556, %r553, %r554, 8;
	mov.b64 	%rd1081, {%r556, %r555};
	add.s64 	%rd1082, %rd1081, %rd1074;
	add.s64 	%rd1083, %rd1082, %rd1076;
	xor.b64  	%rd1084, %rd1078, %rd1083;
	mov.b64 	{%r557, %r558}, %rd1084;
	shf.l.wrap.b32 	%r559, %r558, %r557, 16;
	shf.l.wrap.b32 	%r560, %r557, %r558, 16;
	mov.b64 	%rd1085, {%r560, %r559};
	add.s64 	%rd1086, %rd1079, %rd1085;
	xor.b64  	%rd1087, %rd1081, %rd1086;
	mov.b64 	{%r561, %r562}, %rd1087;
	shf.l.wrap.b32 	%r563, %r561, %r562, 1;
	shf.l.wrap.b32 	%r564, %r562, %r561, 1;
	mov.b64 	%rd1088, {%r564, %r563};
	ld.const.u8 	%r565, [%rd1275+1];
	mul.wide.u32 	%rd1089, %r565, 8;
	add.s64 	%rd1090, %rd2, %rd1089;
	ld.local.u64 	%rd1091, [%rd1090];
	ld.const.u8 	%r566, [%rd1275+2];
	mul.wide.u32 	%rd1092, %r566, 8;
	add.s64 	%rd1093, %rd2, %rd1092;
	ld.local.u64 	%rd1094, [%rd1093];
	add.s64 	%rd1095, %rd1023, %rd1091;
	add.s64 	%rd1096, %rd1095, %rd1048;
	xor.b64  	%rd1097, %rd1085, %rd1096;
	mov.b64 	{%r567, %r568}, %rd1097;
	mov.b64 	%rd1098, {%r568, %r567};
	add.s64 	%rd1099, %rd1066, %rd1098;
	xor.b64  	%rd1100, %rd1048, %rd1099;
	mov.b64 	{%r569, %r570}, %rd1100;
	shf.l.wrap.b32 	%r571, %r570, %r569, 8;
	shf.l.wrap.b32 	%r572, %r569, %r570, 8;
	mov.b64 	%rd1101, {%r572, %r571};
	add.s64 	%rd1102, %rd1101, %rd1094;
	add.s64 	%rd1291, %rd1102, %rd1096;
	xor.b64  	%rd1103, %rd1098, %rd1291;
	mov.b64 	{%r573, %r574}, %rd1103;
	shf.l.wrap.b32 	%r575, %r574, %r573, 16;
	shf.l.wrap.b32 	%r576, %r573, %r574, 16;
	mov.b64 	%rd1277, {%r576, %r575};
	add.s64 	%rd1280, %rd1099, %rd1277;
	xor.b64  	%rd1104, %rd1101, %rd1280;
	mov.b64 	{%r577, %r578}, %rd1104;
	shf.l.wrap.b32 	%r579, %r577, %r578, 1;
	shf.l.wrap.b32 	%r580, %r578, %r577, 1;
	mov.b64 	%rd1286, {%r580, %r579};
	ld.const.u8 	%r581, [%rd1275+3];
	mul.wide.u32 	%rd1105, %r581, 8;
	add.s64 	%rd1106, %rd2, %rd1105;
	ld.local.u64 	%rd1107, [%rd1106];
	ld.const.u8 	%r582, [%rd1275+4];
	mul.wide.u32 	%rd1108, %r582, 8;
	add.s64 	%rd1109, %rd2, %rd1108;
	ld.local.u64 	%rd1110, [%rd1109];
	add.s64 	%rd1111, %rd1043, %rd1107;
	add.s64 	%rd1112, %rd1111, %rd1068;
	xor.b64  	%rd1113, %rd1025, %rd1112;
	mov.b64 	{%r583, %r584}, %rd1113;
	mov.b64 	%rd1114, {%r584, %r583};
	add.s64 	%rd1115, %rd1086, %rd1114;
	xor.b64  	%rd1116, %rd1068, %rd1115;
	mov.b64 	{%r585, %r586}, %rd1116;
	shf.l.wrap.b32 	%r587, %r586, %r585, 8;
	shf.l.wrap.b32 	%r588, %r585, %r586, 8;
	mov.b64 	%rd1117, {%r588, %r587};
	add.s64 	%rd1118, %rd1117, %rd1110;
	add.s64 	%rd1287, %rd1118, %rd1112;
	xor.b64  	%rd1119, %rd1114, %rd1287;
	mov.b64 	{%r589, %r590}, %rd1119;
	shf.l.wrap.b32 	%r591, %r590, %r589, 16;
	shf.l.wrap.b32 	%r592, %r589, %r590, 16;
	mov.b64 	%rd1289, {%r592, %r591};
	add.s64 	%rd1276, %rd1115, %rd1289;
	xor.b64  	%rd1120, %rd1117, %rd1276;
	mov.b64 	{%r593, %r594}, %rd1120;
	shf.l.wrap.b32 	%r595, %r593, %r594, 1;
	shf.l.wrap.b32 	%r596, %r594, %r593, 1;
	mov.b64 	%rd1282, {%r596, %r595};
	ld.const.u8 	%r597, [%rd1275+5];
	mul.wide.u32 	%rd1121, %r597, 8;
	add.s64 	%rd1122, %rd2, %rd1121;
	ld.local.u64 	%rd1123, [%rd1122];
	ld.const.u8 	%r598, [%rd1275+6];
	mul.wide.u32 	%rd1124, %r598, 8;
	add.s64 	%rd1125, %rd2, %rd1124;
	ld.local.u64 	%rd1126, [%rd1125];
	add.s64 	%rd1127, %rd1063, %rd1123;
	add.s64 	%rd1128, %rd1127, %rd1088;
	xor.b64  	%rd1129, %rd1045, %rd1128;
	mov.b64 	{%r599, %r600}, %rd1129;
	mov.b64 	%rd1130, {%r600, %r599};
	add.s64 	%rd1131, %rd1026, %rd1130;
	xor.b64  	%rd1132, %rd1088, %rd1131;
	mov.b64 	{%r601, %r602}, %rd1132;
	shf.l.wrap.b32 	%r603, %r602, %r601, 8;
	shf.l.wrap.b32 	%r604, %r601, %r602, 8;
	mov.b64 	%rd1133, {%r604, %r603};
	add.s64 	%rd1134, %rd1133, %rd1126;
	add.s64 	%rd1283, %rd1134, %rd1128;
	xor.b64  	%rd1135, %rd1130, %rd1283;
	mov.b64 	{%r605, %r606}, %rd1135;
	shf.l.wrap.b32 	%r607, %r606, %r605, 16;
	shf.l.wrap.b32 	%r608, %r605, %r606, 16;
	mov.b64 	%rd1285, {%r608, %r607};
	add.s64 	%rd1288, %rd1131, %rd1285;
	xor.b64  	%rd1136, %rd1133, %rd1288;
	mov.b64 	{%r609, %r610}, %rd1136;
	shf.l.wrap.b32 	%r611, %r609, %r610, 1;
	shf.l.wrap.b32 	%r612, %r610, %r609, 1;
	mov.b64 	%rd1278, {%r612, %r611};
	ld.const.u8 	%r613, [%rd1275+7];
	mul.wide.u32 	%rd1137, %r613, 8;
	add.s64 	%rd1138, %rd2, %rd1137;
	ld.local.u64 	%rd1139, [%rd1138];
	ld.const.u8 	%r614, [%rd1275+8];
	mul.wide.u32 	%rd1140, %r614, 8;
	add.s64 	%rd1141, %rd2, %rd1140;
	ld.local.u64 	%rd1142, [%rd1141];
	add.s64 	%rd1143, %rd1083, %rd1139;
	add.s64 	%rd1144, %rd1143, %rd1028;
	xor.b64  	%rd1145, %rd1065, %rd1144;
	mov.b64 	{%r615, %r616}, %rd1145;
	mov.b64 	%rd1146, {%r616, %r615};
	add.s64 	%rd1147, %rd1046, %rd1146;
	xor.b64  	%rd1148, %rd1028, %rd1147;
	mov.b64 	{%r617, %r618}, %rd1148;
	shf.l.wrap.b32 	%r619, %r618, %r617, 8;
	shf.l.wrap.b32 	%r620, %r617, %r618, 8;
	mov.b64 	%rd1149, {%r620, %r619};
	add.s64 	%rd1150, %rd1149, %rd1142;
	add.s64 	%rd1279, %rd1150, %rd1144;
	xor.b64  	%rd1151, %rd1146, %rd1279;
	mov.b64 	{%r621, %r622}, %rd1151;
	shf.l.wrap.b32 	%r623, %r622, %r621, 16;
	shf.l.wrap.b32 	%r624, %r621, %r622, 16;
	mov.b64 	%rd1281, {%r624, %r623};
	add.s64 	%rd1284, %rd1147, %rd1281;
	xor.b64  	%rd1152, %rd1149, %rd1284;
	mov.b64 	{%r625, %r626}, %rd1152;
	shf.l.wrap.b32 	%r627, %r625, %r626, 1;
	shf.l.wrap.b32 	%r628, %r626, %r625, 1;
	mov.b64 	%rd1290, {%r628, %r627};
	add.s32 	%r635, %r635, 1;
	add.s64 	%rd1275, %rd1275, 16;
	setp.ne.s32 	%p10, %r635, 12;
	@%p10 bra 	$L__BB0_14;
	ld.param.u64 	%rd1230, [blake2b_hash_batch_param_3];
	mov.u32 	%r629, %ctaid.x;
	mov.u32 	%r630, %ntid.x;
	mov.u32 	%r631, %tid.x;
	mad.lo.s32 	%r632, %r629, %r630, %r631;
	shl.b32 	%r633, %r632, 6;
	cvt.s64.s32 	%rd1153, %r633;
	xor.b64  	%rd1154, %rd1288, %rd1291;
	xor.b64  	%rd1155, %rd1154, %rd1265;
	xor.b64  	%rd1156, %rd1284, %rd1287;
	xor.b64  	%rd1157, %rd1156, %rd1264;
	xor.b64  	%rd1158, %rd1280, %rd1283;
	xor.b64  	%rd1159, %rd1158, %rd1263;
	xor.b64  	%rd1160, %rd1276, %rd1279;
	xor.b64  	%rd1161, %rd1160, %rd1262;
	xor.b64  	%rd1162, %rd1289, %rd1290;
	xor.b64  	%rd1163, %rd1162, %rd1261;
	xor.b64  	%rd1164, %rd1285, %rd1286;
	xor.b64  	%rd1165, %rd1164, %rd1260;
	xor.b64  	%rd1166, %rd1281, %rd1282;
	xor.b64  	%rd1167, %rd1166, %rd1259;
	xor.b64  	%rd1168, %rd1277, %rd1278;
	xor.b64  	%rd1169, %rd1168, %rd1258;
	cvta.to.global.u64 	%rd1170, %rd1230;
	add.s64 	%rd1171, %rd1170, %rd1153;
	st.global.u8 	[%rd1171], %rd1155;
	shr.u64 	%rd1172, %rd1155, 8;
	st.global.u8 	[%rd1171+1], %rd1172;
	shr.u64 	%rd1173, %rd1155, 16;
	st.global.u8 	[%rd1171+2], %rd1173;
	shr.u64 	%rd1174, %rd1155, 24;
	st.global.u8 	[%rd1171+3], %rd1174;
	shr.u64 	%rd1175, %rd1155, 32;
	st.global.u8 	[%rd1171+4], %rd1175;
	shr.u64 	%rd1176, %rd1155, 40;
	st.global.u8 	[%rd1171+5], %rd1176;
	shr.u64 	%rd1177, %rd1155, 48;
	st.global.u8 	[%rd1171+6], %rd1177;
	shr.u64 	%rd1178, %rd1155, 56;
	st.global.u8 	[%rd1171+7], %rd1178;
	st.global.u8 	[%rd1171+8], %rd1157;
	shr.u64 	%rd1179, %rd1157, 8;
	st.global.u8 	[%rd1171+9], %rd1179;
	shr.u64 	%rd1180, %rd1157, 16;
	st.global.u8 	[%rd1171+10], %rd1180;
	shr.u64 	%rd1181, %rd1157, 24;
	st.global.u8 	[%rd1171+11], %rd1181;
	shr.u64 	%rd1182, %rd1157, 32;
	st.global.u8 	[%rd1171+12], %rd1182;
	shr.u64 	%rd1183, %rd1157, 40;
	st.global.u8 	[%rd1171+13], %rd1183;
	shr.u64 	%rd1184, %rd1157, 48;
	st.global.u8 	[%rd1171+14], %rd1184;
	shr.u64 	%rd1185, %rd1157, 56;
	st.global.u8 	[%rd1171+15], %rd1185;
	st.global.u8 	[%rd1171+16], %rd1159;
	shr.u64 	%rd1186, %rd1159, 8;
	st.global.u8 	[%rd1171+17], %rd1186;
	shr.u64 	%rd1187, %rd1159, 16;
	st.global.u8 	[%rd1171+18], %rd1187;
	shr.u64 	%rd1188, %rd1159, 24;
	st.global.u8 	[%rd1171+19], %rd1188;
	shr.u64 	%rd1189, %rd1159, 32;
	st.global.u8 	[%rd1171+20], %rd1189;
	shr.u64 	%rd1190, %rd1159, 40;
	st.global.u8 	[%rd1171+21], %rd1190;
	shr.u64 	%rd1191, %rd1159, 48;
	st.global.u8 	[%rd1171+22], %rd1191;
	shr.u64 	%rd1192, %rd1159, 56;
	st.global.u8 	[%rd1171+23], %rd1192;
	st.global.u8 	[%rd1171+24], %rd1161;
	shr.u64 	%rd1193, %rd1161, 8;
	st.global.u8 	[%rd1171+25], %rd1193;
	shr.u64 	%rd1194, %rd1161, 16;
	st.global.u8 	[%rd1171+26], %rd1194;
	shr.u64 	%rd1195, %rd1161, 24;
	st.global.u8 	[%rd1171+27], %rd1195;
	shr.u64 	%rd1196, %rd1161, 32;
	st.global.u8 	[%rd1171+28], %rd1196;
	shr.u64 	%rd1197, %rd1161, 40;
	st.global.u8 	[%rd1171+29], %rd1197;
	shr.u64 	%rd1198, %rd1161, 48;
	st.global.u8 	[%rd1171+30], %rd1198;
	shr.u64 	%rd1199, %rd1161, 56;
	st.global.u8 	[%rd1171+31], %rd1199;
	st.global.u8 	[%rd1171+32], %rd1163;
	shr.u64 	%rd1200, %rd1163, 8;
	st.global.u8 	[%rd1171+33], %rd1200;
	shr.u64 	%rd1201, %rd1163, 16;
	st.global.u8 	[%rd1171+34], %rd1201;
	shr.u64 	%rd1202, %rd1163, 24;
	st.global.u8 	[%rd1171+35], %rd1202;
	shr.u64 	%rd1203, %rd1163, 32;
	st.global.u8 	[%rd1171+36], %rd1203;
	shr.u64 	%rd1204, %rd1163, 40;
	st.global.u8 	[%rd1171+37], %rd1204;
	shr.u64 	%rd1205, %rd1163, 48;
	st.global.u8 	[%rd1171+38], %rd1205;
	shr.u64 	%rd1206, %rd1163, 56;
	st.global.u8 	[%rd1171+39], %rd1206;
	st.global.u8 	[%rd1171+40], %rd1165;
	shr.u64 	%rd1207, %rd1165, 8;
	st.global.u8 	[%rd1171+41], %rd1207;
	shr.u64 	%rd1208, %rd1165, 16;
	st.global.u8 	[%rd1171+42], %rd1208;
	shr.u64 	%rd1209, %rd1165, 24;
	st.global.u8 	[%rd1171+43], %rd1209;
	shr.u64 	%rd1210, %rd1165, 32;
	st.global.u8 	[%rd1171+44], %rd1210;
	shr.u64 	%rd1211, %rd1165, 40;
	st.global.u8 	[%rd1171+45], %rd1211;
	shr.u64 	%rd1212, %rd1165, 48;
	st.global.u8 	[%rd1171+46], %rd1212;
	shr.u64 	%rd1213, %rd1165, 56;
	st.global.u8 	[%rd1171+47], %rd1213;
	st.global.u8 	[%rd1171+48], %rd1167;
	shr.u64 	%rd1214, %rd1167, 8;
	st.global.u8 	[%rd1171+49], %rd1214;
	shr.u64 	%rd1215, %rd1167, 16;
	st.global.u8 	[%rd1171+50], %rd1215;
	shr.u64 	%rd1216, %rd1167, 24;
	st.global.u8 	[%rd1171+51], %rd1216;
	shr.u64 	%rd1217, %rd1167, 32;
	st.global.u8 	[%rd1171+52], %rd1217;
	shr.u64 	%rd1218, %rd1167, 40;
	st.global.u8 	[%rd1171+53], %rd1218;
	shr.u64 	%rd1219, %rd1167, 48;
	st.global.u8 	[%rd1171+54], %rd1219;
	shr.u64 	%rd1220, %rd1167, 56;
	st.global.u8 	[%rd1171+55], %rd1220;
	st.global.u8 	[%rd1171+56], %rd1169;
	shr.u64 	%rd1221, %rd1169, 8;
	st.global.u8 	[%rd1171+57], %rd1221;
	shr.u64 	%rd1222, %rd1169, 16;
	st.global.u8 	[%rd1171+58], %rd1222;
	shr.u64 	%rd1223, %rd1169, 24;
	st.global.u8 	[%rd1171+59], %rd1223;
	shr.u64 	%rd1224, %rd1169, 32;
	st.global.u8 	[%rd1171+60], %rd1224;
	shr.u64 	%rd1225, %rd1169, 40;
	st.global.u8 	[%rd1171+61], %rd1225;
	shr.u64 	%rd1226, %rd1169, 48;
	st.global.u8 	[%rd1171+62], %rd1226;
	shr.u64 	%rd1227, %rd1169, 56;
	st.global.u8 	[%rd1171+63], %rd1227;
$L__BB0_16:
	ret;

}
	// .globl	blake2b_update_context
.visible .entry blake2b_update_context(
	.param .u64 .ptr .align 1 blake2b_update_context_param_0,
	.param .u64 .ptr .align 1 blake2b_update_context_param_1,
	.param .u32 blake2b_update_context_param_2
)
{
	.local .align 16 .b8 	__local_depot1[128];
	.reg .b64 	%SP;
	.reg .b64 	%SPL;
	.reg .pred 	%p<3>;
	.reg .b32 	%r<149>;
	.reg .b64 	%rd<306>;

	mov.u64 	%SPL, __local_depot1;
	ld.param.u32 	%r4, [blake2b_update_context_param_2];
	add.u64 	%rd1, %SPL, 0;
	mov.u32 	%r5, %ctaid.x;
	mov.u32 	%r6, %ntid.x;
	mov.u32 	%r7, %tid.x;
	mad.lo.s32 	%r1, %r5, %r6, %r7;
	setp.ge.u32 	%p1, %r1, %r4;
	@%p1 bra 	$L__BB1_4;
	ld.param.u64 	%rd287, [blake2b_update_context_param_0];
	cvta.to.global.u64 	%rd51, %rd287;
	mul.lo.s32 	%r9, %r1, 20;
	cvt.s64.s32 	%rd52, %r9;
	ld.const.u64 	%rd302, [blake2b_IV];
	ld.const.u64 	%rd3, [blake2b_IV+8];
	ld.const.u64 	%rd294, [blake2b_IV+16];
	ld.const.u64 	%rd290, [blake2b_IV+24];
	ld.const.u64 	%rd304, [blake2b_IV+32];
	ld.const.u64 	%rd299, [blake2b_IV+40];
	ld.const.u64 	%rd8, [blake2b_IV+48];
	ld.const.u64 	%rd291, [blake2b_IV+56];
	xor.b64  	%rd305, %rd302, 16842816;
	add.s64 	%rd53, %rd51, %rd52;
	ld.global.u8 	%rd54, [%rd53];
	ld.global.u8 	%r10, [%rd53+1];
	ld.global.u8 	%r11, [%rd53+2];
	ld.global.u8 	%r12, [%rd53+3];
	ld.global.u8 	%rd55, [%rd53+4];
	ld.global.u8 	%rd56, [%rd53+5];
	ld.global.u8 	%rd57, [%rd53+6];
	ld.global.u8 	%rd58, [%rd53+8];
	ld.global.u8 	%r13, [%rd53+9];
	ld.global.u8 	%r14, [%rd53+10];
	ld.global.u8 	%r15, [%rd53+11];
	ld.global.u8 	%rd59, [%rd53+12];
	ld.global.u8 	%rd60, [%rd53+13];
	ld.global.u8 	%rd61, [%rd53+14];
	ld.global.u8 	%rd62, [%rd53+16];
	ld.global.u8 	%r16, [%rd53+17];
	ld.global.u8 	%r17, [%rd53+18];
	ld.global.u8 	%r18, [%rd53+19];
	mul.wide.u32 	%rd63, %r10, 256;
	or.b64  	%rd64, %rd63, %rd54;
	mul.wide.u32 	%rd65, %r11, 65536;
	or.b64  	%rd66, %rd65, %rd64;
	mul.wide.u32 	%rd67, %r12, 16777216;
	or.b64  	%rd68, %rd67, %rd66;
	shl.b64 	%rd69, %rd55, 32;
	or.b64  	%rd70, %rd69, %rd68;
	shl.b64 	%rd71, %rd56, 40;
	or.b64  	%rd72, %rd71, %rd70;
	shl.b64 	%rd73, %rd57, 48;
	or.b64  	%rd74, %rd73, %rd72;
	ld.global.u8 	%rd75, [%rd53+7];
	shl.b64 	%rd76, %rd75, 56;
	or.b64  	%rd77, %rd76, %rd74;
	mul.wide.u32 	%rd78, %r13, 256;
	or.b64  	%rd79, %rd78, %rd58;
	mul.wide.u32 	%rd80, %r14, 65536;
	or.b64  	%rd81, %rd80, %rd79;
	mul.wide.u32 	%rd82, %r15, 16777216;
	or.b64  	%rd83, %rd82, %rd81;
	shl.b64 	%rd84, %rd59, 32;
	or.b64  	%rd85, %rd84, %rd83;
	shl.b64 	%rd86, %rd60, 40;
	or.b64  	%rd87, %rd86, %rd85;
	shl.b64 	%rd88, %rd61, 48;
	or.b64  	%rd89, %rd88, %rd87;
	ld.global.u8 	%rd90, [%rd53+15];
	shl.b64 	%rd91, %rd90, 56;
	or.b64  	%rd92, %rd91, %rd89;
	st.local.v2.u64 	[%rd1], {%rd77, %rd92};
	mul.wide.u32 	%rd93, %r16, 256;
	or.b64  	%rd94, %rd93, %rd62;
	mul.wide.u32 	%rd95, %r17, 65536;
	or.b64  	%rd96, %rd95, %rd94;
	mul.wide.u32 	%rd97, %r18, 16777216;
	or.b64  	%rd98, %rd97, %rd96;
	mov.b64 	%rd99, 0;
	st.local.v2.u64 	[%rd1+16], {%rd98, %rd99};
	st.local.v2.u64 	[%rd1+32], {%rd99, %rd99};
	st.local.v2.u64 	[%rd1+48], {%rd99, %rd99};
	st.local.v2.u64 	[%rd1+64], {%rd99, %rd99};
	st.local.v2.u64 	[%rd1+80], {%rd99, %rd99};
	st.local.v2.u64 	[%rd1+96], {%rd99, %rd99};
	st.local.v2.u64 	[%rd1+112], {%rd99, %rd99};
	xor.b64  	%rd303, %rd304, 20;
	mov.u64 	%rd100, blake2b_sigma;
	add.s64 	%rd289, %rd100, 7;
	not.b64 	%rd295, %rd8;
	mov.b32 	%r148, 0;
	mov.u64 	%rd292, %rd291;
	mov.u64 	%rd293, %rd290;
	mov.u64 	%rd296, %rd8;
	mov.u64 	%rd297, %rd294;
	mov.u64 	%rd298, %rd3;
	mov.u64 	%rd300, %rd299;
	mov.u64 	%rd301, %rd3;
$L__BB1_2:
	ld.const.u8 	%r19, [%rd289+-7];
	mul.wide.u32 	%rd101, %r19, 8;
	add.s64 	%rd102, %rd1, %rd101;
	ld.local.u64 	%rd103, [%rd102];
	ld.const.u8 	%r20, [%rd289+-6];
	mul.wide.u32 	%rd104, %r20, 8;
	add.s64 	%rd105, %rd1, %rd104;
	ld.local.u64 	%rd106, [%rd105];
	add.s64 	%rd107, %rd305, %rd103;
	add.s64 	%rd108, %rd107, %rd304;
	xor.b64  	%rd109, %rd303, %rd108;
	mov.b64 	{%r21, %r22}, %rd109;
	mov.b64 	%rd110, {%r22, %r21};
	add.s64 	%rd111, %rd302, %rd110;
	xor.b64  	%rd112, %rd304, %rd111;
	mov.b64 	{%r23, %r24}, %rd112;
	shf.l.wrap.b32 	%r25, %r24, %r23, 8;
	shf.l.wrap.b32 	%r26, %r23, %r24, 8;
	mov.b64 	%rd113, {%r26, %r25};
	add.s64 	%rd114, %rd113, %rd106;
	add.s64 	%rd115, %rd114, %rd108;
	xor.b64  	%rd116, %rd110, %rd115;
	mov.b64 	{%r27, %r28}, %rd116;
	shf.l.wrap.b32 	%r29, %r28, %r27, 16;
	shf.l.wrap.b32 	%r30, %r27, %r28, 16;
	mov.b64 	%rd117, {%r30, %r29};
	add.s64 	%rd118, %rd111, %rd117;
	xor.b64  	%rd119, %rd113, %rd118;
	mov.b64 	{%r31, %r32}, %rd119;
	shf.l.wrap.b32 	%r33, %r31, %r32, 1;
	shf.l.wrap.b32 	%r34, %r32, %r31, 1;
	mov.b64 	%rd120, {%r34, %r33};
	ld.const.u8 	%r35, [%rd289+-5];
	mul.wide.u32 	%rd121, %r35, 8;
	add.s64 	%rd122, %rd1, %rd121;
	ld.local.u64 	%rd123, [%rd122];
	ld.const.u8 	%r36, [%rd289+-4];
	mul.wide.u32 	%rd124, %r36, 8;
	add.s64 	%rd125, %rd1, %rd124;
	ld.local.u64 	%rd126, [%rd125];
	add.s64 	%rd127, %rd301, %rd123;
	add.s64 	%rd128, %rd127, %rd300;
	xor.b64  	%rd129, %rd299, %rd128;
	mov.b64 	{%r37, %r38}, %rd129;
	mov.b64 	%rd130, {%r38, %r37};
	add.s64 	%rd131, %rd298, %rd130;
	xor.b64  	%rd132, %rd300, %rd131;
	mov.b64 	{%r39, %r40}, %rd132;
	shf.l.wrap.b32 	%r41, %r40, %r39, 8;
	shf.l.wrap.b32 	%r42, %r39, %r40, 8;
	mov.b64 	%rd133, {%r42, %r41};
	add.s64 	%rd134, %rd133, %rd126;
	add.s64 	%rd135, %rd134, %rd128;
	xor.b64  	%rd136, %rd130, %rd135;
	mov.b64 	{%r43, %r44}, %rd136;
	shf.l.wrap.b32 	%r45, %r44, %r43, 16;
	shf.l.wrap.b32 	%r46, %r43, %r44, 16;
	mov.b64 	%rd137, {%r46, %r45};
	add.s64 	%rd138, %rd131, %rd137;
	xor.b64  	%rd139, %rd133, %rd138;
	mov.b64 	{%r47, %r48}, %rd139;
	shf.l.wrap.b32 	%r49, %r47, %r48, 1;
	shf.l.wrap.b32 	%r50, %r48, %r47, 1;
	mov.b64 	%rd140, {%r50, %r49};
	ld.const.u8 	%r51, [%rd289+-3];
	mul.wide.u32 	%rd141, %r51, 8;
	add.s64 	%rd142, %rd1, %rd141;
	ld.local.u64 	%rd143, [%rd142];
	ld.const.u8 	%r52, [%rd289+-2];
	mul.wide.u32 	%rd144, %r52, 8;
	add.s64 	%rd145, %rd1, %rd144;
	ld.local.u64 	%rd146, [%rd145];
	add.s64 	%rd147, %rd297, %rd143;
	add.s64 	%rd148, %rd147, %rd296;
	xor.b64  	%rd149, %rd295, %rd148;
	mov.b64 	{%r53, %r54}, %rd149;
	mov.b64 	%rd150, {%r54, %r53};
	add.s64 	%rd151, %rd294, %rd150;
	xor.b64  	%rd152, %rd296, %rd151;
	mov.b64 	{%r55, %r56}, %rd152;
	shf.l.wrap.b32 	%r57, %r56, %r55, 8;
	shf.l.wrap.b32 	%r58, %r55, %r56, 8;
	mov.b64 	%rd153, {%r58, %r57};
	add.s64 	%rd154, %rd153, %rd146;
	add.s64 	%rd155, %rd154, %rd148;
	xor.b64  	%rd156, %rd150, %rd155;
	mov.b64 	{%r59, %r60}, %rd156;
	shf.l.wrap.b32 	%r61, %r60, %r59, 16;
	shf.l.wrap.b32 	%r62, %r59, %r60, 16;
	mov.b64 	%rd157, {%r62, %r61};
	add.s64 	%rd158, %rd151, %rd157;
	xor.b64  	%rd159, %rd153, %rd158;
	mov.b64 	{%r63, %r64}, %rd159;
	shf.l.wrap.b32 	%r65, %r63, %r64, 1;
	shf.l.wrap.b32 	%r66, %r64, %r63, 1;
	mov.b64 	%rd160, {%r66, %r65};
	ld.const.u8 	%r67, [%rd289+-1];
	mul.wide.u32 	%rd161, %r67, 8;
	add.s64 	%rd162, %rd1, %rd161;
	ld.local.u64 	%rd163, [%rd162];
	ld.const.u8 	%r68, [%rd289];
	mul.wide.u32 	%rd164, %r68, 8;
	add.s64 	%rd165, %rd1, %rd164;
	ld.local.u64 	%rd166, [%rd165];
	add.s64 	%rd167, %rd293, %rd163;
	add.s64 	%rd168, %rd167, %rd292;
	xor.b64  	%rd169, %rd291, %rd168;
	mov.b64 	{%r69, %r70}, %rd169;
	mov.b64 	%rd170, {%r70, %r69};
	add.s64 	%rd171, %rd290, %rd170;
	xor.b64  	%rd172, %rd292, %rd171;
	mov.b64 	{%r71, %r72}, %rd172;
	shf.l.wrap.b32 	%r73, %r72, %r71, 8;
	shf.l.wrap.b32 	%r74, %r71, %r72, 8;
	mov.b64 	%rd173, {%r74, %r73};
	add.s64 	%rd174, %rd173, %rd166;
	add.s64 	%rd175, %rd174, %rd168;
	xor.b64  	%rd176, %rd170, %rd175;
	mov.b64 	{%r75, %r76}, %rd176;
	shf.l.wrap.b32 	%r77, %r76, %r75, 16;
	shf.l.wrap.b32 	%r78, %r75, %r76, 16;
	mov.b64 	%rd177, {%r78, %r77};
	add.s64 	%rd178, %rd171, %rd177;
	xor.b64  	%rd179, %rd173, %rd178;
	mov.b64 	{%r79, %r80}, %rd179;
	shf.l.wrap.b32 	%r81, %r79, %r80, 1;
	shf.l.wrap.b32 	%r82, %r80, %r79, 1;
	mov.b64 	%rd180, {%r82, %r81};
	ld.const.u8 	%r83, [%rd289+1];
	mul.wide.u32 	%rd181, %r83, 8;
	add.s64 	%rd182, %rd1, %rd181;
	ld.local.u64 	%rd183, [%rd182];
	ld.const.u8 	%r84, [%rd289+2];
	mul.wide.u32 	%rd184, %r84, 8;
	add.s64 	%rd185, %rd1, %rd184;
	ld.local.u64 	%rd186, [%rd185];
	add.s64 	%rd187, %rd115, %rd183;
	add.s64 	%rd188, %rd187, %rd140;
	xor.b64  	%rd189, %rd177, %rd188;
	mov.b64 	{%r85, %r86}, %rd189;
	mov.b64 	%rd190, {%r86, %r85};
	add.s64 	%rd191, %rd158, %rd190;
	xor.b64  	%rd192, %rd140, %rd191;
	mov.b64 	{%r87, %r88}, %rd192;
	shf.l.wrap.b32 	%r89, %r88, %r87, 8;
	shf.l.wrap.b32 	%r90, %r87, %r88, 8;
	mov.b64 	%rd193, {%r90, %r89};
	add.s64 	%rd194, %rd193, %rd186;
	add.s64 	%rd305, %rd194, %rd188;
	xor.b64  	%rd195, %rd190, %rd305;
	mov.b64 	{%r91, %r92}, %rd195;
	shf.l.wrap.b32 	%r93, %r92, %r91, 16;
	shf.l.wrap.b32 	%r94, %r91, %r92, 16;
	mov.b64 	%rd291, {%r94, %r93};
	add.s64 	%rd294, %rd191, %rd291;
	xor.b64  	%rd196, %rd193, %rd294;
	mov.b64 	{%r95, %r96}, %rd196;
	shf.l.wrap.b32 	%r97, %r95, %r96, 1;
	shf.l.wrap.b32 	%r98, %r96, %r95, 1;
	mov.b64 	%rd300, {%r98, %r97};
	ld.const.u8 	%r99, [%rd289+3];
	mul.wide.u32 	%rd197, %r99, 8;
	add.s64 	%rd198, %rd1, %rd197;
	ld.local.u64 	%rd199, [%rd198];
	ld.const.u8 	%r100, [%rd289+4];
	mul.wide.u32 	%rd200, %r100, 8;
	add.s64 	%rd201, %rd1, %rd200;
	ld.local.u64 	%rd202, [%rd201];
	add.s64 	%rd203, %rd135, %rd199;
	add.s64 	%rd204, %rd203, %rd160;
	xor.b64  	%rd205, %rd117, %rd204;
	mov.b64 	{%r101, %r102}, %rd205;
	mov.b64 	%rd206, {%r102, %r101};
	add.s64 	%rd207, %rd178, %rd206;
	xor.b64  	%rd208, %rd160, %rd207;
	mov.b64 	{%r103, %r104}, %rd208;
	shf.l.wrap.b32 	%r105, %r104, %r103, 8;
	shf.l.wrap.b32 	%r106, %r103, %r104, 8;
	mov.b64 	%rd209, {%r106, %r105};
	add.s64 	%rd210, %rd209, %rd202;
	add.s64 	%rd301, %rd210, %rd204;
	xor.b64  	%rd211, %rd206, %rd301;
	mov.b64 	{%r107, %r108}, %rd211;
	shf.l.wrap.b32 	%r109, %r108, %r107, 16;
	shf.l.wrap.b32 	%r110, %r107, %r108, 16;
	mov.b64 	%rd303, {%r110, %r109};
	add.s64 	%rd290, %rd207, %rd303;
	xor.b64  	%rd212, %rd209, %rd290;
	mov.b64 	{%r111, %r112}, %rd212;
	shf.l.wrap.b32 	%r113, %r111, %r112, 1;
	shf.l.wrap.b32 	%r114, %r112, %r111, 1;
	mov.b64 	%rd296, {%r114, %r113};
	ld.const.u8 	%r115, [%rd289+5];
	mul.wide.u32 	%rd213, %r115, 8;
	add.s64 	%rd214, %rd1, %rd213;
	ld.local.u64 	%rd215, [%rd214];
	ld.const.u8 	%r116, [%rd289+6];
	mul.wide.u32 	%rd216, %r116, 8;
	add.s64 	%rd217, %rd1, %rd216;
	ld.local.u64 	%rd218, [%rd217];
	add.s64 	%rd219, %rd155, %rd215;
	add.s64 	%rd220, %rd219, %rd180;
	xor.b64  	%rd221, %rd137, %rd220;
	mov.b64 	{%r117, %r118}, %rd221;
	mov.b64 	%rd222, {%r118, %r117};
	add.s64 	%rd223, %rd118, %rd222;
	xor.b64  	%rd224, %rd180, %rd223;
	mov.b64 	{%r119, %r120}, %rd224;
	shf.l.wrap.b32 	%r121, %r120, %r119, 8;
	shf.l.wrap.b32 	%r122, %r119, %r120, 8;
	mov.b64 	%rd225, {%r122, %r121};
	add.s64 	%rd226, %rd225, %rd218;
	add.s64 	%rd297, %rd226, %rd220;
	xor.b64  	%rd227, %rd222, %rd297;
	mov.b64 	{%r123, %r124}, %rd227;
	shf.l.wrap.b32 	%r125, %r124, %r123, 16;
	shf.l.wrap.b32 	%r126, %r123, %r124, 16;
	mov.b64 	%rd299, {%r126, %r125};
	add.s64 	%rd302, %rd223, %rd299;
	xor.b64  	%rd228, %rd225, %rd302;
	mov.b64 	{%r127, %r128}, %rd228;
	shf.l.wrap.b32 	%r129, %r127, %r128, 1;
	shf.l.wrap.b32 	%r130, %r128, %r127, 1;
	mov.b64 	%rd292, {%r130, %r129};
	ld.const.u8 	%r131, [%rd289+7];
	mul.wide.u32 	%rd229, %r131, 8;
	add.s64 	%rd230, %rd1, %rd229;
	ld.local.u64 	%rd231, [%rd230];
	ld.const.u8 	%r132, [%rd289+8];
	mul.wide.u32 	%rd232, %r132, 8;
	add.s64 	%rd233, %rd1, %rd232;
	ld.local.u64 	%rd234, [%rd233];
	add.s64 	%rd235, %rd175, %rd231;
	add.s64 	%rd236, %rd235, %rd120;
	xor.b64  	%rd237, %rd157, %rd236;
	mov.b64 	{%r133, %r134}, %rd237;
	mov.b64 	%rd238, {%r134, %r133};
	add.s64 	%rd239, %rd138, %rd238;
	xor.b64  	%rd240, %rd120, %rd239;
	mov.b64 	{%r135, %r136}, %rd240;
	shf.l.wrap.b32 	%r137, %r136, %r135, 8;
	shf.l.wrap.b32 	%r138, %r135, %r136, 8;
	mov.b64 	%rd241, {%r138, %r137};
	add.s64 	%rd242, %rd241, %rd234;
	add.s64 	%rd293, %rd242, %rd236;
	xor.b64  	%rd243, %rd238, %rd293;
	mov.b64 	{%r139, %r140}, %rd243;
	shf.l.wrap.b32 	%r141, %r140, %r139, 16;
	shf.l.wrap.b32 	%r142, %r139, %r140, 16;
	mov.b64 	%rd295, {%r142, %r141};
	add.s64 	%rd298, %rd239, %rd295;
	xor.b64  	%rd244, %rd241, %rd298;
	mov.b64 	{%r143, %r144}, %rd244;
	shf.l.wrap.b32 	%r145, %r143, %r144, 1;
	shf.l.wrap.b32 	%r146, %r144, %r143, 1;
	mov.b64 	%rd304, {%r146, %r145};
	add.s32 	%r148, %r148, 1;
	add.s64 	%rd289, %rd289, 16;
	setp.ne.s32 	%p2, %r148, 12;
	@%p2 bra 	$L__BB1_2;
	ld.param.u64 	%rd288, [blake2b_update_context_param_1];
	shl.b32 	%r147, %r1, 3;
	cvta.to.global.u64 	%rd245, %rd288;
	mul.wide.s32 	%rd246, %r147, 8;
	add.s64 	%rd247, %rd245, %rd246;
	ld.global.u64 	%rd248, [%rd247];
	xor.b64  	%rd249, %rd305, %rd248;
	xor.b64  	%rd250, %rd249, %rd302;
	ld.const.u64 	%rd251, [blake2b_IV];
	xor.b64  	%rd252, %rd251, %rd250;
	xor.b64  	%rd253, %rd252, 16842816;
	st.global.u64 	[%rd247], %rd253;
	ld.global.u64 	%rd254, [%rd247+8];
	xor.b64  	%rd255, %rd301, %rd254;
	xor.b64  	%rd256, %rd255, %rd298;
	xor.b64  	%rd257, %rd256, %rd3;
	st.global.u64 	[%rd247+8], %rd257;
	ld.global.u64 	%rd258, [%rd247+16];
	xor.b64  	%rd259, %rd297, %rd258;
	xor.b64  	%rd260, %rd259, %rd294;
	ld.const.u64 	%rd261, [blake2b_IV+16];
	xor.b64  	%rd262, %rd260, %rd261;
	st.global.u64 	[%rd247+16], %rd262;
	ld.global.u64 	%rd263, [%rd247+24];
	xor.b64  	%rd264, %rd293, %rd263;
	xor.b64  	%rd265, %rd264, %rd290;
	ld.const.u64 	%rd266, [blake2b_IV+24];
	xor.b64  	%rd267, %rd265, %rd266;
	st.global.u64 	[%rd247+24], %rd267;
	ld.global.u64 	%rd268, [%rd247+32];
	xor.b64  	%rd269, %rd304, %rd268;
	xor.b64  	%rd270, %rd269, %rd303;
	ld.const.u64 	%rd271, [blake2b_IV+32];
	xor.b64  	%rd272, %rd270, %rd271;
	st.global.u64 	[%rd247+32], %rd272;
	ld.global.u64 	%rd273, [%rd247+40];
	xor.b64  	%rd274, %rd300, %rd273;
	xor.b64  	%rd275, %rd274, %rd299;
	ld.const.u64 	%rd276, [blake2b_IV+40];
	xor.b64  	%rd277, %rd275, %rd276;
	st.global.u64 	[%rd247+40], %rd277;
	ld.global.u64 	%rd278, [%rd247+48];
	xor.b64  	%rd279, %rd296, %rd278;
	xor.b64  	%rd280, %rd279, %rd295;
	xor.b64  	%rd281, %rd280, %rd8;
	st.global.u64 	[%rd247+48], %rd281;
	ld.global.u64 	%rd282, [%rd247+56];
	xor.b64  	%rd283, %rd292, %rd282;
	xor.b64  	%rd284, %rd283, %rd291;
	ld.const.u64 	%rd285, [blake2b_IV+56];
	xor.b64  	%rd286, %rd284, %rd285;
	st.global.u64 	[%rd247+56], %rd286;
$L__BB1_4:
	ret;

}


// ===== COMPILED SASS (sm_100) =====

	.target	sm_100

	.elftype	@"ET_EXEC"


//--------------------- .note.nv.tkinfo           --------------------------
	.section	.note.nv.tkinfo,"",@"SHT_NOTE"
	.sectionflags	@"SHF_NOTE_NV_TKINFO"
	.tkinfo
        /*0018*/ 	.word	0x00000002
        /*0030*/ 	.string	""
        /*0030*/ 	.string	"ptxas"
        /*0030*/ 	.string	"Cuda compilation tools, release 13.0, V13.0.88"
        /*0030*/ 	.string	"Build cuda_13.0.r13.0/compiler.36424714_0"
        /*0030*/ 	.string	"-arch sm_100 -m 64 "



//--------------------- .note.nv.cuinfo           --------------------------
	.section	.note.nv.cuinfo,"",@"SHT_NOTE"
	.sectionflags	@"SHF_NOTE_NV_CUINFO"
        /*0018*/ 	.short	0x0002
        /*001a*/ 	.short	0x0064
        /*001c*/ 	.short	0x0082
	.zero		2


//--------------------- .nv.info                  --------------------------
	.section	.nv.info,"",@"SHT_CUDA_INFO"
	.align	4


	//----- nvinfo : EIATTR_REGCOUNT
	.align		4
        /*0000*/ 	.byte	0x04, 0x2f
        /*0002*/ 	.short	(.L_3 - .L_2)
	.align		4
.L_2:
        /*0004*/ 	.word	index@(blake2b_hash_batch)
        /*0008*/ 	.word	0x00000046


	//----- nvinfo : EIATTR_FRAME_SIZE
	.align		4
.L_3:
        /*000c*/ 	.byte	0x04, 0x11
        /*000e*/ 	.short	(.L_5 - .L_4)
	.align		4
.L_4:
        /*0010*/ 	.word	index@(blake2b_hash_batch)
        /*0014*/ 	.word	0x00000100


	//----- nvinfo : EIATTR_REGCOUNT
	.align		4
.L_5:
        /*0018*/ 	.byte	0x04, 0x2f
        /*001a*/ 	.short	(.L_7 - .L_6)
	.align		4
.L_6:
        /*001c*/ 	.word	index@(blake2b_update_context)
        /*0020*/ 	.word	0x00000036


	//----- nvinfo : EIATTR_FRAME_SIZE
	.align		4
.L_7:
        /*0024*/ 	.byte	0x04, 0x11
        /*0026*/ 	.short	(.L_9 - .L_8)
	.align		4
.L_8:
        /*0028*/ 	.word	index@(blake2b_update_context)
        /*002c*/ 	.word	0x00000080


	//----- nvinfo : EIATTR_MIN_STACK_SIZE
	.align		4
.L_9:
        /*0030*/ 	.byte	0x04, 0x12
        /*0032*/ 	.short	(.L_11 - .L_10)
	.align		4
.L_10:
        /*0034*/ 	.word	index@(blake2b_update_context)
        /*0038*/ 	.word	0x00000080


	//----- nvinfo : EIATTR_MIN_STACK_SIZE
	.align		4
.L_11:
        /*003c*/ 	.byte	0x04, 0x12
        /*003e*/ 	.short	(.L_13 - .L_12)
	.align		4
.L_12:
        /*0040*/ 	.word	index@(blake2b_hash_batch)
        /*0044*/ 	.word	0x00000100
.L_13:


//--------------------- .nv.compat                --------------------------
	.section	.nv.compat,"",@"SHT_CUDA_COMPAT_INFO"
	.align	4
        /*0000*/ 	.byte	0x02, 0x09, 0x00, 0x00, 0x02, 0x02, 0x01, 0x00, 0x02, 0x05, 0x05, 0x00, 0x03, 0x07, 0x01, 0x01
        /*0010*/ 	.byte	0x02, 0x03, 0x00, 0x00, 0x02, 0x06, 0x01, 0x00, 0x04, 0x0b, 0x08, 0x00, 0x09, 0x00, 0x00, 0x00
        /*0020*/ 	.byte	0x00, 0x00, 0x00, 0x00


//--------------------- .nv.info.blake2b_update_context --------------------------
	.section	.nv.info.blake2b_update_context,"",@"SHT_CUDA_INFO"
	.sectionflags	@""
	.align	4


	//----- nvinfo : EIATTR_CUDA_API_VERSION
	.align		4
        /*0000*/ 	.byte	0x04, 0x37
        /*0002*/ 	.short	(.L_15 - .L_14)
.L_14:
        /*0004*/ 	.word	0x00000082


	//----- nvinfo : EIATTR_KPARAM_INFO
	.align		4
.L_15:
        /*0008*/ 	.byte	0x04, 0x17
        /*000a*/ 	.short	(.L_17 - .L_16)
.L_16:
        /*000c*/ 	.word	0x00000000
        /*0010*/ 	.short	0x0002
        /*0012*/ 	.short	0x0010
        /*0014*/ 	.byte	0x00, 0xf0, 0x11, 0x00


	//----- nvinfo : EIATTR_KPARAM_INFO
	.align		4
.L_17:
        /*0018*/ 	.byte	0x04, 0x17
        /*001a*/ 	.short	(.L_19 - .L_18)
.L_18:
        /*001c*/ 	.word	0x00000000
        /*0020*/ 	.short	0x0001
        /*0022*/ 	.short	0x0008
        /*0024*/ 	.byte	0x00, 0xf5, 0x21, 0x00


	//----- nvinfo : EIATTR_KPARAM_INFO
	.align		4
.L_19:
        /*0028*/ 	.byte	0x04, 0x17
        /*002a*/ 	.short	(.L_21 - .L_20)
.L_20:
        /*002c*/ 	.word	0x00000000
        /*0030*/ 	.short	0x0000
        /*0032*/ 	.short	0x0000
        /*0034*/ 	.byte	0x00, 0xf5, 0x21, 0x00


	//----- nvinfo : EIATTR_SPARSE_MMA_MASK
	.align		4
.L_21:
        /*0038*/ 	.byte	0x03, 0x50
        /*003a*/ 	.short	0x0000


	//----- nvinfo : EIATTR_MAXREG_COUNT
	.align		4
        /*003c*/ 	.byte	0x03, 0x1b
        /*003e*/ 	.short	0x00ff


	//----- nvinfo : EIATTR_MERCURY_ISA_VERSION
	.align		4
        /*0040*/ 	.byte	0x03, 0x5f
        /*0042*/ 	.short	0x0101


	//----- nvinfo : EIATTR_VRC_CTA_INIT_COUNT
	.align		4
        /*0044*/ 	.byte	0x02, 0x4a
	.zero		1
	.zero		1


	//----- nvinfo : EIATTR_EXIT_INSTR_OFFSETS
	.align		4
        /*0048*/ 	.byte	0x04, 0x1c
        /*004a*/ 	.short	(.L_23 - .L_22)


	//   ....[0]....
.L_22:
        /*004c*/ 	.word	0x00000090


	//   ....[1]....
        /*0050*/ 	.word	0x000019a0


	//----- nvinfo : EIATTR_CBANK_PARAM_SIZE
	.align		4
.L_23:
        /*0054*/ 	.byte	0x03, 0x19
        /*0056*/ 	.short	0x0014


	//----- nvinfo : EIATTR_PARAM_CBANK
	.align		4
        /*0058*/ 	.byte	0x04, 0x0a
        /*005a*/ 	.short	(.L_25 - .L_24)
	.align		4
.L_24:
        /*005c*/ 	.word	index@(.nv.constant0.blake2b_update_context)
        /*0060*/ 	.short	0x0380
        /*0062*/ 	.short	0x0014


	//----- nvinfo : EIATTR_SW_WAR
	.align		4
.L_25:
        /*0064*/ 	.byte	0x04, 0x36
        /*0066*/ 	.short	(.L_27 - .L_26)
.L_26:
        /*0068*/ 	.word	0x00000008
.L_27:


//--------------------- .nv.info.blake2b_hash_batch --------------------------
	.section	.nv.info.blake2b_hash_batch,"",@"SHT_CUDA_INFO"
	.sectionflags	@""
	.align	4


	//----- nvinfo : EIATTR_CUDA_API_VERSION
	.align		4
        /*0000*/ 	.byte	0x04, 0x37
        /*0002*/ 	.short	(.L_29 - .L_28)
.L_28:
        /*0004*/ 	.word	0x00000082


	//----- nvinfo : EIATTR_KPARAM_INFO
	.align		4
.L_29:
        /*0008*/ 	.byte	0x04, 0x17
        /*000a*/ 	.short	(.L_31 - .L_30)
.L_30:
        /*000c*/ 	.word	0x00000000
        /*0010*/ 	.short	0x0004
        /*0012*/ 	.short	0x0020
        /*0014*/ 	.byte	0x00, 0xf0, 0x11, 0x00


	//----- nvinfo : EIATTR_KPARAM_INFO
	.align		4
.L_31:
        /*0018*/ 	.byte	0x04, 0x17
        /*001a*/ 	.short	(.L_33 - .L_32)
.L_32:
        /*001c*/ 	.word	0x00000000
        /*0020*/ 	.short	0x0003
        /*0022*/ 	.short	0x0018
        /*0024*/ 	.byte	0x00, 0xf5, 0x21, 0x00


	//----- nvinfo : EIATTR_KPARAM_INFO
	.align		4
.L_33:
        /*0028*/ 	.byte	0x04, 0x17
        /*002a*/ 	.short	(.L_35 - .L_34)
.L_34:
        /*002c*/ 	.word	0x00000000
        /*0030*/ 	.short	0x0002
        /*0032*/ 	.short	0x0010
        /*0034*/ 	.byte	0x00, 0xf5, 0x21, 0x00


	//----- nvinfo : EIATTR_KPARAM_INFO
	.align		4
.L_35:
        /*0038*/ 	.byte	0x04, 0x17
        /*003a*/ 	.short	(.L_37 - .L_36)
.L_36:
        /*003c*/ 	.word	0x00000000
        /*0040*/ 	.short	0x0001
        /*0042*/ 	.short	0x0008
        /*0044*/ 	.byte	0x00, 0xf5, 0x21, 0x00


	//----- nvinfo : EIATTR_KPARAM_INFO
	.align		4
.L_37:
        /*0048*/ 	.byte	0x04, 0x17
        /*004a*/ 	.short	(.L_39 - .L_38)
.L_38:
        /*004c*/ 	.word	0x00000000
        /*0050*/ 	.short	0x0000
        /*0052*/ 	.short	0x0000
        /*0054*/ 	.byte	0x00, 0xf5, 0x21, 0x00


	//----- nvinfo : EIATTR_SPARSE_MMA_MASK
	.align		4
.L_39:
        /*0058*/ 	.byte	0x03, 0x50
        /*005a*/ 	.short	0x0000


	//----- nvinfo : EIATTR_MAXREG_COUNT
	.align		4
        /*005c*/ 	.byte	0x03, 0x1b
        /*005e*/ 	.short	0x00ff


	//----- nvinfo : EIATTR_MERCURY_ISA_VERSION
	.align		4
        /*0060*/ 	.byte	0x03, 0x5f
        /*0062*/ 	.short	0x0101


	//----- nvinfo : EIATTR_VRC_CTA_INIT_COUNT
	.align		4
        /*0064*/ 	.byte	0x02, 0x4a
	.zero		1
	.zero		1


	//----- nvinfo : EIATTR_EXIT_INSTR_OFFSETS
	.align		4
        /*0068*/ 	.byte	0x04, 0x1c
        /*006a*/ 	.short	(.L_41 - .L_40)


	//   ....[0]....
.L_40:
        /*006c*/ 	.word	0x00000080


	//   ....[1]....
        /*0070*/ 	.word	0x000062b0


	//----- nvinfo : EIATTR_CRS_STACK_SIZE
	.align		4
.L_41:
        /*0074*/ 	.byte	0x04, 0x1e
        /*0076*/ 	.short	(.L_43 - .L_42)
.L_42:
        /*0078*/ 	.word	0x00000000


	//----- nvinfo : EIATTR_CBANK_PARAM_SIZE
	.align		4
.L_43:
        /*007c*/ 	.byte	0x03, 0x19
        /*007e*/ 	.short	0x0024


	//----- nvinfo : EIATTR_PARAM_CBANK
	.align		4
        /*0080*/ 	.byte	0x04, 0x0a
        /*0082*/ 	.short	(.L_45 - .L_44)
	.align		4
.L_44:
        /*0084*/ 	.word	index@(.nv.constant0.blake2b_hash_batch)
        /*0088*/ 	.short	0x0380
        /*008a*/ 	.short	0x0024


	//----- nvinfo : EIATTR_SW_WAR
	.align		4
.L_45:
        /*008c*/ 	.byte	0x04, 0x36
        /*008e*/ 	.short	(.L_47 - .L_46)
.L_46:
        /*0090*/ 	.word	0x00000008
.L_47:


//--------------------- .nv.callgraph             --------------------------
	.section	.nv.callgraph,"",@"SHT_CUDA_CALLGRAPH"
	.align	4
	.sectionentsize	8
	.align		4
        /*0000*/ 	.word	0x00000000
	.align		4
        /*0004*/ 	.word	0xffffffff
	.align		4
        /*0008*/ 	.word	0x00000000
	.align		4
        /*000c*/ 	.word	0xfffffffe
	.align		4
        /*0010*/ 	.word	0x00000000
	.align		4
        /*0014*/ 	.word	0xfffffffd
	.align		4
        /*0018*/ 	.word	0x00000000
	.align		4
        /*001c*/ 	.word	0xfffffffc


//--------------------- .nv.constant3             --------------------------
	.section	.nv.constant3,"a",@progbits
	.align	8
.nv.constant3:
	.type		blake2b_IV,@object
	.size		blake2b_IV,(blake2b_sigma - blake2b_IV)
blake2b_IV:
        /*0000*/ 	.byte	0x08, 0xc9, 0xbc, 0xf3, 0x67, 0xe6, 0x09, 0x6a, 0x3b, 0xa7, 0xca, 0x84, 0x85, 0xae, 0x67, 0xbb
        /*0010*/ 	.byte	0x2b, 0xf8, 0x94, 0xfe, 0x72, 0xf3, 0x6e, 0x3c, 0xf1, 0x36, 0x1d, 0x5f, 0x3a, 0xf5, 0x4f, 0xa5
        /*0020*/ 	.byte	0xd1, 0x82, 0xe6, 0xad, 0x7f, 0x52, 0x0e, 0x51, 0x1f, 0x6c, 0x3e, 0x2b, 0x8c, 0x68, 0x05, 0x9b
        /*0030*/ 	.byte	0x6b, 0xbd, 0x41, 0xfb, 0xab, 0xd9, 0x83, 0x1f, 0x79, 0x21, 0x7e, 0x13, 0x19, 0xcd, 0xe0, 0x5b
	.type		blake2b_sigma,@object
	.size		blake2b_sigma,(.L_1 - blake2b_sigma)
blake2b_sigma:
        /*0040*/ 	.byte	0x00, 0x01, 0x02, 0x03, 0x04, 0x05, 0x06, 0x07, 0x08, 0x09, 0x0a, 0x0b, 0x0c, 0x0d, 0x0e, 0x0f
        /* <DEDUP_REMOVED lines=11> */
.L_1:


//--------------------- .text.blake2b_update_context --------------------------
	.section	.text.blake2b_update_context,"ax",@progbits
	.align	128
        .global         blake2b_update_context
        .type           blake2b_update_context,@function
        .size           blake2b_update_context,(.L_x_14 - blake2b_update_context)
        .other          blake2b_update_context,@"STO_CUDA_ENTRY STV_DEFAULT"
blake2b_update_context:
.text.blake2b_update_context:
[----:B------:R-:W0:Y:S01]  /*0000*/  LDC R1, c[0x0][0x37c] ;  /* 0x0000df00ff017b82 */ /* 0x000e220000000800 */
[----:B------:R-:W1:Y:S07]  /*0010*/  S2R R0, SR_TID.X ;  /* 0x0000000000007919 */ /* 0x000e6e0000002100 */
[----:B------:R-:W1:Y:S01]  /*0020*/  S2UR UR4, SR_CTAID.X ;  /* 0x00000000000479c3 */ /* 0x000e620000002500 */
[----:B------:R-:W2:Y:S01]  /*0030*/  LDCU UR5, c[0x0][0x390] ;  /* 0x00007200ff0577ac */ /* 0x000ea20008000800 */
[----:B0-----:R-:W-:-:S05]  /*0040*/  VIADD R1, R1, 0xffffff80 ;  /* 0xffffff8001017836 */ /* 0x001fca0000000000 */
[----:B------:R-:W-:Y:S01]  /*0050*/  R2UR UR10, R1 ;  /* 0x00000000010a72ca */ /* 0x000fe200000e0000 */
[----:B------:R-:W1:Y:S02]  /*0060*/  LDC R3, c[0x0][0x360] ;  /* 0x0000d800ff037b82 */ /* 0x000e640000000800 */
[----:B-1----:R-:W-:-:S05]  /*0070*/  IMAD R3, R3, UR4, R0 ;  /* 0x0000000403037c24 */ /* 0x002fca000f8e0200 */
[----:B--2---:R-:W-:-:S13]  /*0080*/  ISETP.GE.U32.AND P0, PT, R3, UR5, PT ;  /* 0x0000000503007c0c */ /* 0x004fda000bf06070 */
[----:B------:R-:W-:Y:S05]  /*0090*/  @P0 EXIT ;  /* 0x000000000000094d */ /* 0x000fea0003800000 */
[----:B------:R-:W0:Y:S01]  /*00a0*/  LDCU.64 UR4, c[0x0][0x380] ;  /* 0x00007000ff0477ac */ /* 0x000e220008000a00 */
[----:B------:R-:W-:Y:S01]  /*00b0*/  IMAD R0, R3, 0x14, RZ ;  /* 0x0000001403007824 */ /* 0x000fe200078e02ff */
[----:B------:R-:W1:Y:S01]  /*00c0*/  LDCU.64 UR8, c[0x0][0x358] ;  /* 0x00006b00ff0877ac */ /* 0x000e620008000a00 */
[----:B------:R-:W2:Y:S01]  /*00d0*/  LDCU.64 UR12, c[0x3][URZ] ;  /* 0x00c00000ff0c77ac */ /* 0x000ea20008000a00 */
[----:B------:R-:W3:Y:S01]  /*00e0*/  LDCU.64 UR16, c[0x3][0x20] ;  /* 0x00c00400ff1077ac */ /* 0x000ee20008000a00 */
[----:B------:R-:W4:Y:S01]  /*00f0*/  LDCU.64 UR14, c[0x3][0x18] ;  /* 0x00c00300ff0e77ac */ /* 0x000f220008000a00 */
[C---:B0-----:R-:W-:Y:S01]  /*0100*/  IADD3 R22, P0, PT, R0.reuse, UR4, RZ ;  /* 0x0000000400167c10 */ /* 0x041fe2000ff1e0ff */
[----:B------:R-:W0:Y:S03]  /*0110*/  LDCU UR7, c[0x3][URZ] ;  /* 0x00c00000ff0777ac */ /* 0x000e260008000800 */
[----:B------:R-:W-:Y:S01]  /*0120*/  LEA.HI.X.SX32 R23, R0, UR5, 0x1, P0 ;  /* 0x0000000500177c11 */ /* 0x000fe200080f0eff */
[----:B------:R-:W5:Y:S04]  /*0130*/  LDCU.64 UR4, c[0x3][0x30] ;  /* 0x00c00600ff0477ac */ /* 0x000f680008000a00 */
[----:B-1----:R-:W3:Y:S01]  /*0140*/  LDG.E.U8 R4, desc[UR8][R22.64+0x1] ;  /* 0x0000010816047981 */ /* 0x002ee2000c1e1100 */
[----:B------:R-:W1:Y:S03]  /*0150*/  LDCU UR6, c[0x3][0x20] ;  /* 0x00c00400ff0677ac */ /* 0x000e660008000800 */
[----:B------:R-:W3:Y:S01]  /*0160*/  LDG.E.U8 R6, desc[UR8][R22.64+0x2] ;  /* 0x0000020816067981 */ /* 0x000ee2000c1e1100 */
[----:B------:R-:W1:Y:S03]  /*0170*/  LDCU.64 UR18, c[0x3][0x38] ;  /* 0x00c00700ff1277ac */ /* 0x000e660008000a00 */
[----:B------:R-:W3:Y:S01]  /*0180*/  LDG.E.U8 R8, desc[UR8][R22.64+0x3] ;  /* 0x0000030816087981 */ /* 0x000ee2000c1e1100 */
[----:B------:R-:W1:Y:S03]  /*0190*/  LDCU.64 UR20, c[0x3][0x30] ;  /* 0x00c00600ff1477ac */ /* 0x000e660008000a00 */
[----:B------:R-:W3:Y:S04]  /*01a0*/  LDG.E.U8 R13, desc[UR8][R22.64] ;  /* 0x00000008160d7981 */ /* 0x000ee8000c1e1100 */
        /* <DEDUP_REMOVED lines=15> */
[----:B------:R0:W3:Y:S01]  /*02a0*/  LDG.E.U8 R14, desc[UR8][R22.64+0xf] ;  /* 0x00000f08160e7981 */ /* 0x0000e2000c1e1100 */
[----:B--2---:R-:W-:-:S02]  /*02b0*/  IMAD.U32 R41, RZ, RZ, UR13 ;  /* 0x0000000dff297e24 */ /* 0x004fc4000f8e00ff */
[----:B----4-:R-:W-:Y:S01]  /*02c0*/  IMAD.U32 R36, RZ, RZ, UR15 ;  /* 0x0000000fff247e24 */ /* 0x010fe2000f8e00ff */
[----:B------:R-:W-:Y:S01]  /*02d0*/  STL.128 [R1+0x20], RZ ;  /* 0x000020ff01007387 */ /* 0x000fe20000100c00 */
[----:B------:R-:W-:-:S03]  /*02e0*/  IMAD.U32 R46, RZ, RZ, UR15 ;  /* 0x0000000fff2e7e24 */ /* 0x000fc6000f8e00ff */
[----:B------:R-:W-:Y:S01]  /*02f0*/  STL.128 [R1+0x30], RZ ;  /* 0x000030ff01007387 */ /* 0x000fe20000100c00 */
[----:B0-----:R-:W-:-:S03]  /*0300*/  IMAD.U32 R22, RZ, RZ, UR13 ;  /* 0x0000000dff167e24 */ /* 0x001fc6000f8e00ff */
[----:B------:R-:W-:Y:S04]  /*0310*/  STL.128 [R1+0x40], RZ ;  /* 0x000040ff01007387 */ /* 0x000fe80000100c00 */
[----:B------:R-:W-:Y:S04]  /*0320*/  STL.128 [R1+0x50], RZ ;  /* 0x000050ff01007387 */ /* 0x000fe80000100c00 */
[----:B------:R-:W-:Y:S04]  /*0330*/  STL.128 [R1+0x60], RZ ;  /* 0x000060ff01007387 */ /* 0x000fe80000100c00 */
[----:B------:R-:W-:Y:S01]  /*0340*/  STL.128 [R1+0x70], RZ ;  /* 0x000070ff01007387 */ /* 0x000fe20000100c00 */
[----:B-----5:R-:W-:-:S02]  /*0350*/  ULOP3.LUT UR5, URZ, UR5, URZ, 0x33, !UPT ;  /* 0x00000005ff057292 */ /* 0x020fc4000f8e33ff */
[----:B------:R-:W-:Y:S02]  /*0360*/  ULOP3.LUT UR7, UR7, 0x1010040, URZ, 0x3c, !UPT ;  /* 0x0101004007077892 */ /* 0x000fe4000f8e3cff */
[----:B-1----:R-:W-:Y:S02]  /*0370*/  ULOP3.LUT UR6, UR6, 0x14, URZ, 0x3c, !UPT ;  /* 0x0000001406067892 */ /* 0x002fe4000f8e3cff */
[----:B------:R-:W-:Y:S01]  /*0380*/  ULOP3.LUT UR4, URZ, UR4, URZ, 0x33, !UPT ;  /* 0x00000004ff047292 */ /* 0x000fe2000f8e33ff */
[----:B------:R-:W-:Y:S02]  /*0390*/  IMAD.U32 R34, RZ, RZ, UR19 ;  /* 0x00000013ff227e24 */ /* 0x000fe4000f8e00ff */
[----:B------:R-:W-:Y:S02]  /*03a0*/  IMAD.U32 R31, RZ, RZ, UR18 ;  /* 0x00000012ff1f7e24 */ /* 0x000fe4000f8e00ff */
[----:B------:R-:W-:Y:S01]  /*03b0*/  IMAD.U32 R35, RZ, RZ, UR21 ;  /* 0x00000015ff237e24 */ /* 0x000fe2000f8e00ff */
[----:B------:R-:W-:Y:S01]  /*03c0*/  UMOV UR11, 0x47 ;  /* 0x00000047000b7882 */ /* 0x000fe20000000000 */
[----:B---3--:R-:W-:-:S04]  /*03d0*/  IMAD.WIDE.U32 R4, R4, 0x100, RZ ;  /* 0x0000010004047825 */ /* 0x008fc800078e00ff */
[----:B------:R-:W-:-:S04]  /*03e0*/  IMAD.WIDE.U32 R6, R6, 0x10000, RZ ;  /* 0x0001000006067825 */ /* 0x000fc800078e00ff */
[----:B------:R-:W-:Y:S01]  /*03f0*/  IMAD.WIDE.U32 R8, R8, 0x1000000, RZ ;  /* 0x0100000008087825 */ /* 0x000fe200078e00ff */
[----:B------:R-:W-:-:S03]  /*0400*/  LOP3.LUT R29, R6, R4, R13, 0xfe, !PT ;  /* 0x00000004061d7212 */ /* 0x000fc600078efe0d */
[----:B------:R-:W-:Y:S01]  /*0410*/  IMAD.WIDE.U32 R10, R10, 0x100, RZ ;  /* 0x000001000a0a7825 */ /* 0x000fe200078e00ff */
[----:B------:R-:W-:-:S03]  /*0420*/  LOP3.LUT R4, R9, R7, R5, 0xfe, !PT ;  /* 0x0000000709047212 */ /* 0x000fc600078efe05 */
[----:B------:R-:W-:-:S04]  /*0430*/  IMAD.WIDE.U32 R18, R18, 0x10000, RZ ;  /* 0x0001000012127825 */ /* 0x000fc800078e00ff */
[----:B------:R-:W-:-:S04]  /*0440*/  IMAD.WIDE.U32 R12, R12, 0x1000000, RZ ;  /* 0x010000000c0c7825 */ /* 0x000fc800078e00ff */
[----:B------:R-:W-:Y:S01]  /*0450*/  IMAD.SHL.U32 R24, R24, 0x100, RZ ;  /* 0x0000010018187824 */ /* 0x000fe200078e00ff */
[----:B------:R-:W-:Y:S01]  /*0460*/  LOP3.LUT R11, R13, R19, R11, 0xfe, !PT ;  /* 0x000000130d0b7212 */ /* 0x000fe200078efe0b */
[----:B------:R-:W-:-:S03]  /*0470*/  IMAD.SHL.U32 R5, R28, 0x100, RZ ;  /* 0x000001001c057824 */ /* 0x000fc600078e00ff */
[----:B------:R-:W-:Y:S02]  /*0480*/  LOP3.LUT R21, R24, R21, R4, 0xfe, !PT ;  /* 0x0000001518157212 */ /* 0x000fe400078efe04 */
[----:B------:R-:W-:Y:S01]  /*0490*/  LOP3.LUT R11, R5, R26, R11, 0xfe, !PT ;  /* 0x0000001a050b7212 */ /* 0x000fe200078efe0b */
[----:B------:R-:W-:-:S04]  /*04a0*/  IMAD.WIDE.U32 R4, R17, 0x100, RZ ;  /* 0x0000010011047825 */ /* 0x000fc800078e00ff */
[----:B------:R-:W-:Y:S02]  /*04b0*/  IMAD.U32 R25, R25, 0x10000, RZ ;  /* 0x0001000019197824 */ /* 0x000fe400078e00ff */
[----:B------:R-:W-:Y:S02]  /*04c0*/  IMAD.SHL.U32 R20, R20, 0x1000000, RZ ;  /* 0x0100000014147824 */ /* 0x000fe400078e00ff */
[----:B------:R-:W-:-:S03]  /*04d0*/  IMAD.WIDE.U32 R16, R16, 0x10000, RZ ;  /* 0x0001000010107825 */ /* 0x000fc600078e00ff */
[----:B------:R-:W-:Y:S01]  /*04e0*/  LOP3.LUT R25, R20, R25, R21, 0xfe, !PT ;  /* 0x0000001914197212 */ /* 0x000fe200078efe15 */
[----:B------:R-:W-:Y:S01]  /*04f0*/  IMAD.WIDE.U32 R6, R2, 0x1000000, RZ ;  /* 0x0100000002067825 */ /* 0x000fe200078e00ff */
[----:B------:R-:W-:Y:S02]  /*0500*/  LOP3.LUT R9, R16, R4, R0, 0xfe, !PT ;  /* 0x0000000410097212 */ /* 0x000fe400078efe00 */
[----:B------:R-:W-:Y:S02]  /*0510*/  LOP3.LUT R27, R18, R10, R27, 0xfe, !PT ;  /* 0x0000000a121b7212 */ /* 0x000fe400078efe1b */
[----:B------:R-:W-:Y:S01]  /*0520*/  LOP3.LUT R16, R6, R9, RZ, 0xfc, !PT ;  /* 0x0000000906107212 */ /* 0x000fe200078efcff */
[----:B------:R-:W-:Y:S01]  /*0530*/  IMAD.MOV.U32 R9, RZ, RZ, R25 ;  /* 0x000000ffff097224 */ /* 0x000fe200078e0019 */
[----:B------:R-:W-:Y:S01]  /*0540*/  LOP3.LUT R10, R12, R27, RZ, 0xfc, !PT ;  /* 0x0000001b0c0a7212 */ /* 0x000fe200078efcff */
[----:B------:R-:W-:Y:S01]  /*0550*/  IMAD.U32 R12, RZ, RZ, UR12 ;  /* 0x0000000cff0c7e24 */ /* 0x000fe2000f8e00ff */
[----:B------:R-:W-:Y:S01]  /*0560*/  LOP3.LUT R17, R7, R17, R5, 0xfe, !PT ;  /* 0x0000001107117212 */ /* 0x000fe200078efe05 */
[----:B------:R-:W-:Y:S01]  /*0570*/  IMAD.U32 R13, RZ, RZ, UR16 ;  /* 0x00000010ff0d7e24 */ /* 0x000fe2000f8e00ff */
[----:B------:R-:W0:Y:S01]  /*0580*/  LDCU.64 UR12, c[0x3][0x10] ;  /* 0x00c00200ff0c77ac */ /* 0x000e220008000a00 */
[----:B------:R-:W-:-:S02]  /*0590*/  IMAD.U32 R5, RZ, RZ, UR17 ;  /* 0x00000011ff057e24 */ /* 0x000fc4000f8e00ff */
[----:B------:R-:W-:Y:S01]  /*05a0*/  IMAD.U32 R4, RZ, RZ, UR17 ;  /* 0x00000011ff047e24 */ /* 0x000fe2000f8e00ff */
[----:B------:R-:W1:Y:S01]  /*05b0*/  LDCU.64 UR16, c[0x3][0x28] ;  /* 0x00c00500ff1077ac */ /* 0x000e620008000a00 */
[----:B------:R-:W-:Y:S02]  /*05c0*/  IMAD.U32 R25, RZ, RZ, UR14 ;  /* 0x0000000eff197e24 */ /* 0x000fe4000f8e00ff */
[----:B------:R-:W-:Y:S01]  /*05d0*/  IMAD.U32 R20, RZ, RZ, UR14 ;  /* 0x0000000eff147e24 */ /* 0x000fe2000f8e00ff */
[----:B------:R-:W2:Y:S01]  /*05e0*/  LDCU.64 UR14, c[0x3][0x8] ;  /* 0x00c00100ff0e77ac */ /* 0x000ea20008000a00 */
[----:B------:R-:W-:Y:S02]  /*05f0*/  IMAD.U32 R15, R15, 0x10000, RZ ;  /* 0x000100000f0f7824 */ /* 0x000fe400078e00ff */
[----:B------:R-:W-:Y:S01]  /*0600*/  IMAD.SHL.U32 R14, R14, 0x1000000, RZ ;  /* 0x010000000e0e7824 */ /* 0x000fe200078e00ff */
[----:B------:R-:W-:Y:S02]  /*0610*/  LOP3.LUT R8, R8, R29, RZ, 0xfc, !PT ;  /* 0x0000001d08087212 */ /* 0x000fe400078efcff */
[----:B------:R-:W-:-:S02]  /*0620*/  CS2R R18, SRZ ;  /* 0x0000000000127805 */ /* 0x000fc4000001ff00 */
[----:B------:R-:W-:Y:S01]  /*0630*/  LOP3.LUT R11, R14, R15, R11, 0xfe, !PT ;  /* 0x0000000f0e0b7212 */ /* 0x000fe200078efe0b */
[----:B------:R-:W-:Y:S02]  /*0640*/  IMAD.U32 R0, RZ, RZ, UR18 ;  /* 0x00000012ff007e24 */ /* 0x000fe4000f8e00ff */
[----:B------:R3:W-:Y:S01]  /*0650*/  STL.128 [R1+0x10], R16 ;  /* 0x0000101001007387 */ /* 0x0007e20000100c00 */
[----:B------:R-:W-:Y:S02]  /*0660*/  IMAD.U32 R24, RZ, RZ, UR20 ;  /* 0x00000014ff187e24 */ /* 0x000fe4000f8e00ff */
[----:B0-----:R-:W-:Y:S01]  /*0670*/  IMAD.U32 R2, RZ, RZ, UR12 ;  /* 0x0000000cff027e24 */ /* 0x001fe2000f8e00ff */
[----:B------:R0:W-:Y:S01]  /*0680*/  STL.128 [R1], R8 ;  /* 0x0000000801007387 */ /* 0x0001e20000100c00 */
[----:B------:R-:W-:Y:S02]  /*0690*/  IMAD.U32 R27, RZ, RZ, UR13 ;  /* 0x0000000dff1b7e24 */ /* 0x000fe4000f8e00ff */
[----:B-1----:R-:W-:-:S02]  /*06a0*/  IMAD.U32 R28, RZ, RZ, UR16 ;  /* 0x00000010ff1c7e24 */ /* 0x002fc4000f8e00ff */
[----:B------:R-:W-:Y:S02]  /*06b0*/  IMAD.U32 R30, RZ, RZ, UR17 ;  /* 0x00000011ff1e7e24 */ /* 0x000fe4000f8e00ff */
[----:B------:R-:W-:Y:S02]  /*06c0*/  IMAD.U32 R29, RZ, RZ, UR16 ;  /* 0x00000010ff1d7e24 */ /* 0x000fe4000f8e00ff */
[----:B--2---:R-:W-:Y:S02]  /*06d0*/  IMAD.U32 R21, RZ, RZ, UR14 ;  /* 0x0000000eff157e24 */ /* 0x004fe4000f8e00ff */
[----:B------:R-:W-:Y:S02]  /*06e0*/  IMAD.U32 R32, RZ, RZ, UR15 ;  /* 0x0000000fff207e24 */ /* 0x000fe4000f8e00ff */
[----:B---3--:R-:W-:Y:S02]  /*06f0*/  IMAD.U32 R19, RZ, RZ, UR12 ;  /* 0x0000000cff137e24 */ /* 0x008fe4000f8e00ff */
[----:B------:R-:W-:-:S02]  /*0700*/  IMAD.U32 R17, RZ, RZ, UR17 ;  /* 0x00000011ff117e24 */ /* 0x000fc4000f8e00ff */
[----:B0-----:R-:W-:Y:S02]  /*0710*/  IMAD.U32 R9, RZ, RZ, UR19 ;  /* 0x00000013ff097e24 */ /* 0x001fe4000f8e00ff */
[----:B------:R-:W-:Y:S02]  /*0720*/  IMAD.U32 R10, RZ, RZ, UR13 ;  /* 0x0000000dff0a7e24 */ /* 0x000fe4000f8e00ff */
[----:B------:R-:W-:Y:S02]  /*0730*/  IMAD.U32 R18, RZ, RZ, UR14 ;  /* 0x0000000eff127e24 */ /* 0x000fe4000f8e00ff */
[----:B------:R-:W-:Y:S02]  /*0740*/  IMAD.U32 R23, RZ, RZ, UR15 ;  /* 0x0000000fff177e24 */ /* 0x000fe4000f8e00ff */
[----:B------:R-:W-:Y:S02]  /*0750*/  IMAD.U32 R16, RZ, RZ, UR7 ;  /* 0x00000007ff107e24 */ /* 0x000fe4000f8e00ff */
[----:B------:R-:W-:-:S02]  /*0760*/  IMAD.U32 R7, RZ, RZ, UR6 ;  /* 0x00000006ff077e24 */ /* 0x000fc4000f8e00ff */
[----:B------:R-:W-:Y:S02]  /*0770*/  IMAD.U32 R8, RZ, RZ, UR5 ;  /* 0x00000005ff087e24 */ /* 0x000fe4000f8e00ff */
[----:B------:R-:W-:Y:S01]  /*0780*/  IMAD.U32 R26, RZ, RZ, UR4 ;  /* 0x00000004ff1a7e24 */ /* 0x000fe2000f8e00ff */
[----:B------:R-:W-:-:S06]  /*0790*/  UMOV UR4, URZ ;  /* 0x000000ff00047c82 */ /* 0x000fcc0008000000 */
.L_x_0:
[----:B------:R-:W0:Y:S02]  /*07a0*/  LDCU.U8 UR5, c[0x3][UR11+-0x7] ;  /* 0x00ffff200b0577ac */ /* 0x000e240008000000 */
[----:B0-----:R-:W-:-:S09]  /*07b0*/  ULEA UR5, UR5, UR10, 0x3 ;  /* 0x0000000a05057291 */ /* 0x001fd2000f8e18ff */
[----:B------:R-:W2:Y:S01]  /*07c0*/  LDL.64 R14, [UR5] ;  /* 0x00000005ff0e7983 */ /* 0x000ea20008100a00 */
[----:B------:R-:W0:Y:S01]  /*07d0*/  LDCU.U8 UR6, c[0x3][UR11+-0x5] ;  /* 0x00ffff600b0677ac */ /* 0x000e220008000000 */
[----:B------:R-:W1:Y:S01]  /*07e0*/  LDCU.U8 UR5, c[0x3][UR11+-0x6] ;  /* 0x00ffff400b0577ac */ /* 0x000e620008000000 */
[----:B0-----:R-:W-:Y:S02]  /*07f0*/  ULEA UR6, UR6, UR10, 0x3 ;  /* 0x0000000a06067291 */ /* 0x001fe4000f8e18ff */
[----:B-1----:R-:W-:-:S07]  /*0800*/  ULEA UR5, UR5, UR10, 0x3 ;  /* 0x0000000a05057291 */ /* 0x002fce000f8e18ff */
[----:B------:R-:W3:Y:S04]  /*0810*/  LDL.64 R38, [UR6] ;  /* 0x00000006ff267983 */ /* 0x000ee80008100a00 */
[----:B------:R-:W4:Y:S01]  /*0820*/  LDL.64 R42, [UR5] ;  /* 0x00000005ff2a7983 */ /* 0x000f220008100a00 */
[----:B------:R-:W0:Y:S02]  /*0830*/  LDCU.U8 UR5, c[0x3][UR11+-0x4] ;  /* 0x00ffff800b0577ac */ /* 0x000e240008000000 */
[----:B0-----:R-:W-:-:S09]  /*0840*/  ULEA UR5, UR5, UR10, 0x3 ;  /* 0x0000000a05057291 */ /* 0x001fd2000f8e18ff */
[----:B------:R-:W5:Y:S02]  /*0850*/  LDL.64 R48, [UR5] ;  /* 0x00000005ff307983 */ /* 0x000f640008100a00 */
[----:B------:R-:W0:Y:S02]  /*0860*/  LDCU.U8 UR5, c[0x3][UR11+-0x3] ;  /* 0x00ffffa00b0577ac */ /* 0x000e240008000000 */
[----:B0-----:R-:W-:-:S09]  /*0870*/  ULEA UR5, UR5, UR10, 0x3 ;  /* 0x0000000a05057291 */ /* 0x001fd2000f8e18ff */
[----:B------:R-:W5:Y:S02]  /*0880*/  LDL.64 R44, [UR5] ;  /* 0x00000005ff2c7983 */ /* 0x000f640008100a00 */
[----:B------:R-:W0:Y:S01]  /*0890*/  LDCU.U8 UR5, c[0x3][UR11+-0x2] ;  /* 0x00ffffc00b0577ac */ /* 0x000e220008000000 */
[----:B------:R-:W1:Y:S01]  /*08a0*/  LDCU.U8 UR6, c[0x3][UR11+-0x1] ;  /* 0x00ffffe00b0677ac */ /* 0x000e620008000000 */
[----:B0-----:R-:W-:Y:S02]  /*08b0*/  ULEA UR5, UR5, UR10, 0x3 ;  /* 0x0000000a05057291 */ /* 0x001fe4000f8e18ff */
[----:B-1----:R-:W-:Y:S01]  /*08c0*/  ULEA UR6, UR6, UR10, 0x3 ;  /* 0x0000000a06067291 */ /* 0x002fe2000f8e18ff */
[----:B--2---:R-:W-:-:S04]  /*08d0*/  IADD3 R16, P0, P1, R13, R16, R14 ;  /* 0x000000100d107210 */ /* 0x004fc8000791e00e */
[----:B------:R-:W-:-:S04]  /*08e0*/  IADD3.X R11, PT, PT, R5, R22, R15, P0, P1 ;  /* 0x00000016050b7210 */ /* 0x000fc800007e240f */
[----:B------:R-:W-:Y:S02]  /*08f0*/  LOP3.LUT R15, R4, R11, RZ, 0x3c, !PT ;  /* 0x0000000b040f7212 */ /* 0x000fe400078e3cff */
[----:B------:R-:W-:Y:S02]  /*0900*/  LOP3.LUT R14, R7, R16, RZ, 0x3c, !PT ;  /* 0x00000010070e7212 */ /* 0x000fe400078e3cff */
[----:B------:R-:W-:-:S05]  /*0910*/  IADD3 R4, P0, PT, R12, R15, RZ ;  /* 0x0000000f0c047210 */ /* 0x000fca0007f1e0ff */
[----:B------:R-:W-:Y:S01]  /*0920*/  IMAD.X R7, R41, 0x1, R14, P0 ;  /* 0x0000000129077824 */ /* 0x000fe200000e060e */
[----:B------:R-:W-:Y:S01]  /*0930*/  LOP3.LUT R6, R13, R4, RZ, 0x3c, !PT ;  /* 0x000000040d067212 */ /* 0x000fe200078e3cff */
[----:B------:R-:W2:Y:S03]  /*0940*/  LDL.64 R40, [UR5] ;  /* 0x00000005ff287983 */ /* 0x000ea60008100a00 */
[----:B------:R-:W-:-:S04]  /*0950*/  LOP3.LUT R13, R5, R7, RZ, 0x3c, !PT ;  /* 0x00000007050d7212 */ /* 0x000fc800078e3cff */
[----:B------:R-:W-:Y:S02]  /*0960*/  SHF.L.W.U32.HI R5, R13, 0x8, R6 ;  /* 0x000000080d057819 */ /* 0x000fe40000010e06 */
[----:B------:R-:W-:-:S04]  /*0970*/  SHF.L.W.U32.HI R6, R6, 0x8, R13 ;  /* 0x0000000806067819 */ /* 0x000fc80000010e0d */
[----:B----4-:R-:W-:-:S04]  /*0980*/  IADD3 R12, P0, P1, R16, R6, R42 ;  /* 0x00000006100c7210 */ /* 0x010fc8000791e02a */
[----:B------:R-:W-:Y:S02]  /*0990*/  IADD3.X R11, PT, PT, R11, R5, R43, P0, P1 ;  /* 0x000000050b0b7210 */ /* 0x000fe400007e242b */
[----:B---3--:R-:W-:-:S04]  /*09a0*/  IADD3 R37, P0, P1, R29, R18, R38 ;  /* 0x000000121d257210 */ /* 0x008fc8000791e026 */
[----:B------:R-:W-:Y:S02]  /*09b0*/  IADD3.X R23, PT, PT, R17, R23, R39, P0, P1 ;  /* 0x0000001711177210 */ /* 0x000fe400007e2427 */
[----:B------:R-:W3:Y:S01]  /*09c0*/  LDL.64 R38, [UR6] ;  /* 0x00000006ff267983 */ /* 0x000ee20008100a00 */
[----:B------:R-:W0:Y:S01]  /*09d0*/  LDCU.U8 UR5, c[0x3][UR11] ;  /* 0x00c000000b0577ac */ /* 0x000e220008000000 */
[----:B------:R-:W-:Y:S02]  /*09e0*/  LOP3.LUT R33, R30, R23, RZ, 0x3c, !PT ;  /* 0x000000171e217212 */ /* 0x000fe400078e3cff */
[----:B------:R-:W-:Y:S02]  /*09f0*/  LOP3.LUT R13, R28, R37, RZ, 0x3c, !PT ;  /* 0x000000251c0d7212 */ /* 0x000fe400078e3cff */
[----:B------:R-:W-:-:S05]  /*0a00*/  IADD3 R42, P0, PT, R21, R33, RZ ;  /* 0x00000021152a7210 */ /* 0x000fca0007f1e0ff */
[----:B------:R-:W-:Y:S01]  /*0a10*/  IMAD.X R32, R32, 0x1, R13, P0 ;  /* 0x0000000120207824 */ /* 0x000fe200000e060d */
[----:B------:R-:W-:-:S04]  /*0a20*/  LOP3.LUT R29, R29, R42, RZ, 0x3c, !PT ;  /* 0x0000002a1d1d7212 */ /* 0x000fc800078e3cff */
[----:B------:R-:W-:Y:S01]  /*0a30*/  LOP3.LUT R18, R17, R32, RZ, 0x3c, !PT ;  /* 0x0000002011127212 */ /* 0x000fe200078e3cff */
[----:B0-----:R-:W-:-:S03]  /*0a40*/  ULEA UR5, UR5, UR10, 0x3 ;  /* 0x0000000a05057291 */ /* 0x001fc6000f8e18ff */
[----:B------:R-:W-:Y:S02]  /*0a50*/  SHF.L.W.U32.HI R16, R29, 0x8, R18 ;  /* 0x000000081d107819 */ /* 0x000fe40000010e12 */
[----:B------:R-:W-:Y:S02]  /*0a60*/  SHF.L.W.U32.HI R17, R18, 0x8, R29 ;  /* 0x0000000812117819 */ /* 0x000fe40000010e1d */
[----:B-----5:R-:W-:-:S04]  /*0a70*/  IADD3 R30, P0, P1, R37, R16, R48 ;  /* 0x00000010251e7210 */ /* 0x020fc8000791e030 */
[----:B------:R-:W-:Y:S02]  /*0a80*/  IADD3.X R21, PT, PT, R23, R17, R49, P0, P1 ;  /* 0x0000001117157210 */ /* 0x000fe400007e2431 */
[----:B------:R-:W4:Y:S01]  /*0a90*/  LDL.64 R48, [UR5] ;  /* 0x00000005ff307983 */ /* 0x000f220008100a00 */
[----:B------:R-:W0:Y:S01]  /*0aa0*/  LDCU.U8 UR5, c[0x3][UR11+0x3] ;  /* 0x00c000600b0577ac */ /* 0x000e220008000000 */
[----:B------:R-:W-:Y:S01]  /*0ab0*/  IADD3 R19, P0, P1, R24, R19, R44 ;  /* 0x0000001318137210 */ /* 0x000fe2000791e02c */
[----:B0-----:R-:W-:-:S03]  /*0ac0*/  ULEA UR5, UR5, UR10, 0x3 ;  /* 0x0000000a05057291 */ /* 0x001fc6000f8e18ff */
[----:B------:R-:W-:-:S04]  /*0ad0*/  IADD3.X R37, PT, PT, R35, R10, R45, P0, P1 ;  /* 0x0000000a23257210 */ /* 0x000fc800007e242d */
[----:B------:R-:W-:Y:S02]  /*0ae0*/  LOP3.LUT R8, R8, R37, RZ, 0x3c, !PT ;  /* 0x0000002508087212 */ /* 0x000fe400078e3cff */
[----:B------:R-:W-:Y:S02]  /*0af0*/  LOP3.LUT R10, R26, R19, RZ, 0x3c, !PT ;  /* 0x000000131a0a7212 */ /* 0x000fe400078e3cff */
[----:B------:R-:W-:Y:S01]  /*0b00*/  IADD3 R45, P0, PT, R2, R8, RZ ;  /* 0x00000008022d7210 */ /* 0x000fe20007f1e0ff */
[----:B------:R-:W5:Y:S01]  /*0b10*/  LDL.64 R22, [UR5] ;  /* 0x00000005ff167983 */ /* 0x000f620008100a00 */
[----:B------:R-:W0:Y:S03]  /*0b20*/  LDCU.U8 UR5, c[0x3][UR11+0x1] ;  /* 0x00c000200b0577ac */ /* 0x000e260008000000 */
[----:B------:R-:W-:Y:S01]  /*0b30*/  IMAD.X R28, R27, 0x1, R10, P0 ;  /* 0x000000011b1c7824 */ /* 0x000fe200000e060a */
[----:B------:R-:W1:Y:S01]  /*0b40*/  LDCU.U8 UR6, c[0x3][UR11+0x5] ;  /* 0x00c000a00b0677ac */ /* 0x000e620008000000 */
[----:B------:R-:W-:-:S03]  /*0b50*/  LOP3.LUT R24, R24, R45, RZ, 0x3c, !PT ;  /* 0x0000002d18187212 */ /* 0x000fc600078e3cff */
[----:B------:R-:W-:-:S04]  /*0b60*/  LOP3.LUT R35, R35, R28, RZ, 0x3c, !PT ;  /* 0x0000001c23237212 */ /* 0x000fc800078e3cff */
[----:B------:R-:W-:Y:S02]  /*0b70*/  SHF.L.W.U32.HI R29, R24, 0x8, R35 ;  /* 0x00000008181d7819 */ /* 0x000fe40000010e23 */
[----:B------:R-:W-:Y:S01]  /*0b80*/  SHF.L.W.U32.HI R43, R35, 0x8, R24 ;  /* 0x00000008232b7819 */ /* 0x000fe20000010e18 */
[----:B0-----:R-:W-:Y:S02]  /*0b90*/  ULEA UR5, UR5, UR10, 0x3 ;  /* 0x0000000a05057291 */ /* 0x001fe4000f8e18ff */
[----:B-1----:R-:W-:Y:S01]  /*0ba0*/  ULEA UR6, UR6, UR10, 0x3 ;  /* 0x0000000a06067291 */ /* 0x002fe2000f8e18ff */
[----:B--2---:R-:W-:-:S06]  /*0bb0*/  IADD3 R35, P0, P1, R19, R29, R40 ;  /* 0x0000001d13237210 */ /* 0x004fcc000791e028 */
[----:B------:R-:W2:Y:S01]  /*0bc0*/  LDL.64 R18, [UR5] ;  /* 0x00000005ff127983 */ /* 0x000ea20008100a00 */
[----:B------:R-:W-:Y:S02]  /*0bd0*/  IADD3.X R37, PT, PT, R37, R43, R41, P0, P1 ;  /* 0x0000002b25257210 */ /* 0x000fe400007e2429 */
[----:B---3--:R-:W-:-:S04]  /*0be0*/  IADD3 R27, P0, P1, R31, R20, R38 ;  /* 0x000000141f1b7210 */ /* 0x008fc8000791e026 */
[----:B------:R-:W-:-:S04]  /*0bf0*/  IADD3.X R47, PT, PT, R9, R46, R39, P0, P1 ;  /* 0x0000002e092f7210 */ /* 0x000fc800007e2427 */
[----:B------:R-:W-:-:S04]  /*0c00*/  LOP3.LUT R34, R34, R47, RZ, 0x3c, !PT ;  /* 0x0000002f22227212 */ /* 0x000fc800078e3cff */
[----:B------:R-:W-:Y:S02]  /*0c10*/  IADD3 R40, P0, PT, R25, R34, RZ ;  /* 0x0000002219287210 */ /* 0x000fe40007f1e0ff */
[----:B------:R-:W3:Y:S01]  /*0c20*/  LDL.64 R24, [UR6] ;  /* 0x00000006ff187983 */ /* 0x000ee20008100a00 */
[----:B------:R-:W0:Y:S01]  /*0c30*/  LDCU.U8 UR5, c[0x3][UR11+0x7] ;  /* 0x00c000e00b0577ac */ /* 0x000e220008000000 */
[----:B------:R-:W-:-:S05]  /*0c40*/  LOP3.LUT R41, R0, R27, RZ, 0x3c, !PT ;  /* 0x0000001b00297212 */ /* 0x000fca00078e3cff */
[----:B------:R-:W-:Y:S01]  /*0c50*/  IMAD.X R36, R36, 0x1, R41, P0 ;  /* 0x0000000124247824 */ /* 0x000fe200000e0629 */
[----:B------:R-:W-:-:S04]  /*0c60*/  LOP3.LUT R31, R31, R40, RZ, 0x3c, !PT ;  /* 0x000000281f1f7212 */ /* 0x000fc800078e3cff */
[----:B------:R-:W-:Y:S02]  /*0c70*/  LOP3.LUT R0, R9, R36, RZ, 0x3c, !PT ;  /* 0x0000002409007212 */ /* 0x000fe400078e3cff */
[----:B------:R-:W-:Y:S02]  /*0c80*/  LOP3.LUT R9, R8, R35, RZ, 0x3c, !PT ;  /* 0x0000002308097212 */ /* 0x000fe400078e3cff */
[----:B------:R-:W-:Y:S01]  /*0c90*/  SHF.L.W.U32.HI R38, R31, 0x8, R0 ;  /* 0x000000081f267819 */ /* 0x000fe20000010e00 */
[----:B0-----:R-:W-:Y:S01]  /*0ca0*/  ULEA UR5, UR5, UR10, 0x3 ;  /* 0x0000000a05057291 */ /* 0x001fe2000f8e18ff */
[----:B------:R-:W-:Y:S02]  /*0cb0*/  LOP3.LUT R10, R10, R37, RZ, 0x3c, !PT ;  /* 0x000000250a0a7212 */ /* 0x000fe400078e3cff */
[----:B------:R-:W-:Y:S02]  /*0cc0*/  SHF.L.W.U32.HI R39, R0, 0x8, R31 ;  /* 0x0000000800277819 */ /* 0x000fe40000010e1f */
[----:B----4-:R-:W-:-:S02]  /*0cd0*/  IADD3 R31, P0, P1, R27, R38, R48 ;  /* 0x000000261b1f7210 */ /* 0x010fc4000791e030 */
[----:B------:R-:W-:Y:S02]  /*0ce0*/  SHF.L.W.U32.HI R8, R9, 0x10, R10 ;  /* 0x0000001009087819 */ /* 0x000fe40000010e0a */
[----:B------:R-:W4:Y:S01]  /*0cf0*/  LDL.64 R26, [UR5] ;  /* 0x00000005ff1a7983 */ /* 0x000f220008100a00 */
[----:B------:R-:W-:Y:S01]  /*0d00*/  IADD3.X R0, PT, PT, R47, R39, R49, P0, P1 ;  /* 0x000000272f007210 */ /* 0x000fe200007e2431 */
[----:B------:R-:W0:Y:S01]  /*0d10*/  LDCU.U8 UR5, c[0x3][UR11+0x2] ;  /* 0x00c000400b0577ac */ /* 0x000e220008000000 */
[----:B------:R-:W-:Y:S02]  /*0d20*/  SHF.L.W.U32.HI R9, R10, 0x10, R9 ;  /* 0x000000100a097819 */ /* 0x000fe40000010e09 */
[----:B------:R-:W-:-:S05]  /*0d30*/  IADD3 R20, P0, PT, R8, R45, RZ ;  /* 0x0000002d08147210 */ /* 0x000fca0007f1e0ff */
[----:B------:R-:W-:Y:S01]  /*0d40*/  IMAD.X R28, R9, 0x1, R28, P0 ;  /* 0x00000001091c7824 */ /* 0x000fe200000e061c */
[----:B------:R-:W-:-:S04]  /*0d50*/  LOP3.LUT R2, R29, R20, RZ, 0x3c, !PT ;  /* 0x000000141d027212 */ /* 0x000fc800078e3cff */
[----:B------:R-:W-:-:S04]  /*0d60*/  LOP3.LUT R43, R43, R28, RZ, 0x3c, !PT ;  /* 0x0000001c2b2b7212 */ /* 0x000fc800078e3cff */
[----:B------:R-:W-:Y:S01]  /*0d70*/  SHF.L.W.U32.HI R29, R43, 0x1, R2 ;  /* 0x000000012b1d7819 */ /* 0x000fe20000010e02 */
[----:B0-----:R-:W-:Y:S01]  /*0d80*/  ULEA UR5, UR5, UR10, 0x3 ;  /* 0x0000000a05057291 */ /* 0x001fe2000f8e18ff */
[----:B------:R-:W-:Y:S02]  /*0d90*/  SHF.L.W.U32.HI R2, R2, 0x1, R43 ;  /* 0x0000000102027819 */ /* 0x000fe40000010e2b */
[-C--:B-----5:R-:W-:Y:S02]  /*0da0*/  IADD3 R10, P0, P1, R29, R30.reuse, R22 ;  /* 0x0000001e1d0a7210 */ /* 0x0a0fe4000791e016 */
[----:B------:R-:W-:Y:S02]  /*0db0*/  LOP3.LUT R33, R33, R30, RZ, 0x3c, !PT ;  /* 0x0000001e21217212 */ /* 0x000fe400078e3cff */
[-C--:B------:R-:W-:Y:S02]  /*0dc0*/  LOP3.LUT R22, R13, R21.reuse, RZ, 0x3c, !PT ;  /* 0x000000150d167212 */ /* 0x080fe400078e3cff */
[----:B------:R-:W-:-:S02]  /*0dd0*/  IADD3.X R30, PT, PT, R2, R21, R23, P0, P1 ;  /* 0x00000015021e7210 */ /* 0x000fc400007e2417 */
[----:B------:R-:W-:Y:S02]  /*0de0*/  SHF.L.W.U32.HI R21, R33, 0x10, R22 ;  /* 0x0000001021157819 */ /* 0x000fe40000010e16 */
[----:B------:R-:W-:Y:S02]  /*0df0*/  SHF.L.W.U32.HI R13, R22, 0x10, R33 ;  /* 0x00000010160d7819 */ /* 0x000fe40000010e21 */
[----:B------:R-:W-:Y:S01]  /*0e00*/  LOP3.LUT R34, R34, R31, RZ, 0x3c, !PT ;  /* 0x0000001f22227212 */ /* 0x000fe200078e3cff */
[----:B------:R-:W5:Y:S01]  /*0e10*/  LDL.64 R22, [UR5] ;  /* 0x00000005ff167983 */ /* 0x000f620008100a00 */
[----:B------:R-:W-:Y:S02]  /*0e20*/  LOP3.LUT R43, R41, R0, RZ, 0x3c, !PT ;  /* 0x00000000292b7212 */ /* 0x000fe400078e3cff */
[----:B------:R-:W-:Y:S02]  /*0e30*/  IADD3 R33, P0, PT, R21, R42, RZ ;  /* 0x0000002a15217210 */ /* 0x000fe40007f1e0ff */
[----:B------:R-:W-:-:S02]  /*0e40*/  SHF.L.W.U32.HI R41, R34, 0x10, R43 ;  /* 0x0000001022297819 */ /* 0x000fc40000010e2b */
[----:B------:R-:W-:Y:S01]  /*0e50*/  SHF.L.W.U32.HI R43, R43, 0x10, R34 ;  /* 0x000000102b2b7819 */ /* 0x000fe20000010e22 */
[----:B------:R-:W-:Y:S01]  /*0e60*/  IMAD.X R32, R13, 0x1, R32, P0 ;  /* 0x000000010d207824 */ /* 0x000fe200000e0620 */
[----:B------:R-:W-:Y:S01]  /*0e70*/  IADD3 R45, P0, PT, R41, R40, RZ ;  /* 0x00000028292d7210 */ /* 0x000fe20007f1e0ff */
[----:B------:R-:W0:Y:S01]  /*0e80*/  LDCU.U8 UR5, c[0x3][UR11+0x4] ;  /* 0x00c000800b0577ac */ /* 0x000e220008000000 */
[----:B------:R-:W-:Y:S02]  /*0e90*/  LOP3.LUT R42, R16, R33, RZ, 0x3c, !PT ;  /* 0x00000021102a7212 */ /* 0x000fe400078e3cff */
[----:B------:R-:W-:Y:S01]  /*0ea0*/  LOP3.LUT R17, R17, R32, RZ, 0x3c, !PT ;  /* 0x0000002011117212 */ /* 0x000fe200078e3cff */
[----:B------:R-:W-:Y:S01]  /*0eb0*/  IMAD.X R36, R43, 0x1, R36, P0 ;  /* 0x000000012b247824 */ /* 0x000fe200000e0624 */
[----:B------:R-:W-:Y:S02]  /*0ec0*/  LOP3.LUT R34, R38, R45, RZ, 0x3c, !PT ;  /* 0x0000002d26227212 */ /* 0x000fe400078e3cff */
[----:B------:R-:W-:-:S02]  /*0ed0*/  SHF.L.W.U32.HI R16, R42, 0x1, R17 ;  /* 0x000000012a107819 */ /* 0x000fc40000010e11 */
[----:B------:R-:W-:Y:S02]  /*0ee0*/  SHF.L.W.U32.HI R17, R17, 0x1, R42 ;  /* 0x0000000111117819 */ /* 0x000fe40000010e2a */
[----:B------:R-:W-:Y:S01]  /*0ef0*/  LOP3.LUT R39, R39, R36, RZ, 0x3c, !PT ;  /* 0x0000002427277212 */ /* 0x000fe200078e3cff */
[----:B------:R-:W1:Y:S01]  /*0f00*/  LDCU.U8 UR6, c[0x3][UR11+0x6] ;  /* 0x00c000c00b0677ac */ /* 0x000e620008000000 */
[----:B------:R-:W-:Y:S02]  /*0f10*/  LOP3.LUT R15, R15, R12, RZ, 0x3c, !PT ;  /* 0x0000000c0f0f7212 */ /* 0x000fe400078e3cff */
[----:B------:R-:W-:Y:S02]  /*0f20*/  SHF.L.W.U32.HI R38, R39, 0x1, R34 ;  /* 0x0000000127267819 */ /* 0x000fe40000010e22 */
[----:B------:R-:W-:Y:S01]  /*0f30*/  LOP3.LUT R14, R14, R11, RZ, 0x3c, !PT ;  /* 0x0000000b0e0e7212 */ /* 0x000fe200078e3cff */
[----:B------:R-:W1:Y:S01]  /*0f40*/  LDCU.U8 UR7, c[0x3][UR11+0x8] ;  /* 0x00c001000b0777ac */ /* 0x000e620008000000 */
[----:B------:R-:W-:Y:S01]  /*0f50*/  SHF.L.W.U32.HI R34, R34, 0x1, R39 ;  /* 0x0000000122227819 */ /* 0x000fe20000010e27 */
[----:B0-----:R-:W-:-:S02]  /*0f60*/  ULEA UR5, UR5, UR10, 0x3 ;  /* 0x0000000a05057291 */ /* 0x001fc4000f8e18ff */
[----:B-1----:R-:W-:Y:S02]  /*0f70*/  ULEA UR6, UR6, UR10, 0x3 ;  /* 0x0000000a06067291 */ /* 0x002fe4000f8e18ff */
[----:B------:R-:W-:-:S09]  /*0f80*/  ULEA UR7, UR7, UR10, 0x3 ;  /* 0x0000000a07077291 */ /* 0x000fd2000f8e18ff */
[----:B------:R-:W5:Y:S01]  /*0f90*/  LDL.64 R46, [UR7] ;  /* 0x00000007ff2e7983 */ /* 0x000f620008100a00 */
[----:B--2---:R-:W-:-:S04]  /*0fa0*/  IADD3 R12, P1, P2, R17, R12, R18 ;  /* 0x0000000c110c7210 */ /* 0x004fc80007a3e012 */
[----:B------:R-:W-:Y:S02]  /*0fb0*/  IADD3.X R18, PT, PT, R16, R11, R19, P1, P2 ;  /* 0x0000000b10127210 */ /* 0x000fe40000fe4413 */
[----:B------:R-:W-:Y:S02]  /*0fc0*/  SHF.L.W.U32.HI R19, R15, 0x10, R14 ;  /* 0x000000100f137819 */ /* 0x000fe40000010e0e */
[----:B------:R-:W-:Y:S02]  /*0fd0*/  SHF.L.W.U32.HI R11, R14, 0x10, R15 ;  /* 0x000000100e0b7819 */ /* 0x000fe40000010e0f */
[----:B------:R-:W2:Y:S01]  /*0fe0*/  LDL.64 R14, [UR5] ;  /* 0x00000005ff0e7983 */ /* 0x000ea20008100a00 */
[----:B---3--:R-:W-:-:S04]  /*0ff0*/  IADD3 R24, P0, P1, R38, R35, R24 ;  /* 0x0000002326187210 */ /* 0x008fc8000791e018 */
[----:B------:R-:W-:Y:S02]  /*1000*/  IADD3.X R40, PT, PT, R34, R37, R25, P0, P1 ;  /* 0x0000002522287210 */ /* 0x000fe400007e2419 */
[----:B------:R-:W-:-:S05]  /*1010*/  IADD3 R25, P0, PT, R19, R4, RZ ;  /* 0x0000000413197210 */ /* 0x000fca0007f1e0ff */
[----:B------:R-:W-:Y:S01]  /*1020*/  IMAD.X R42, R11, 0x1, R7, P0 ;  /* 0x000000010b2a7824 */ /* 0x000fe200000e0607 */
[----:B------:R-:W-:-:S04]  /*1030*/  LOP3.LUT R7, R6, R25, RZ, 0x3c, !PT ;  /* 0x0000001906077212 */ /* 0x000fc800078e3cff */
[----:B------:R-:W-:-:S04]  /*1040*/  LOP3.LUT R4, R5, R42, RZ, 0x3c, !PT ;  /* 0x0000002a05047212 */ /* 0x000fc800078e3cff */
[----:B------:R-:W-:Y:S02]  /*1050*/  SHF.L.W.U32.HI R6, R4, 0x1, R7 ;  /* 0x0000000104067819 */ /* 0x000fe40000010e07 */
[----:B------:R-:W-:Y:S02]  /*1060*/  SHF.L.W.U32.HI R7, R7, 0x1, R4 ;  /* 0x0000000107077819 */ /* 0x000fe40000010e04 */
[----:B------:R-:W3:Y:S01]  /*1070*/  LDL.64 R4, [UR6] ;  /* 0x00000006ff047983 */ /* 0x000ee20008100a00 */
[----:B----4-:R-:W-:-:S04]  /*1080*/  IADD3 R31, P0, P1, R6, R31, R26 ;  /* 0x0000001f061f7210 */ /* 0x010fc8000791e01a */
[----:B------:R-:W-:Y:S02]  /*1090*/  IADD3.X R26, PT, PT, R7, R0, R27, P0, P1 ;  /* 0x00000000071a7210 */ /* 0x000fe400007e241b */
[----:B------:R-:W-:-:S04]  /*10a0*/  LOP3.LUT R27, R43, R18, RZ, 0x3c, !PT ;  /* 0x000000122b1b7212 */ /* 0x000fc800078e3cff */
[----:B------:R-:W-:Y:S02]  /*10b0*/  IADD3 R20, P0, PT, R27, R20, RZ ;  /* 0x000000141b147210 */ /* 0x000fe40007f1e0ff */
[----:B------:R-:W-:-:S05]  /*10c0*/  LOP3.LUT R27, R41, R12, RZ, 0x3c, !PT ;  /* 0x0000000c291b7212 */ /* 0x000fca00078e3cff */
[----:B------:R-:W-:Y:S01]  /*10d0*/  IMAD.X R27, R27, 0x1, R28, P0 ;  /* 0x000000011b1b7824 */ /* 0x000fe200000e061c */
[----:B------:R-:W-:-:S04]  /*10e0*/  LOP3.LUT R35, R17, R20, RZ, 0x3c, !PT ;  /* 0x0000001411237212 */ /* 0x000fc800078e3cff */
[----:B------:R-:W-:-:S04]  /*10f0*/  LOP3.LUT R16, R16, R27, RZ, 0x3c, !PT ;  /* 0x0000001b10107212 */ /* 0x000fc800078e3cff */
[----:B------:R-:W-:Y:S02]  /*1100*/  SHF.L.W.U32.HI R17, R35, 0x8, R16 ;  /* 0x0000000823117819 */ /* 0x000fe40000010e10 */
[----:B------:R-:W-:Y:S02]  /*1110*/  SHF.L.W.U32.HI R35, R16, 0x8, R35 ;  /* 0x0000000810237819 */ /* 0x000fe40000010e23 */
[----:B-----5:R-:W-:-:S04]  /*1120*/  IADD3 R16, P0, P1, R12, R17, R22 ;  /* 0x000000110c107210 */ /* 0x020fc8000791e016 */
[----:B------:R-:W-:-:S04]  /*1130*/  IADD3.X R22, PT, PT, R18, R35, R23, P0, P1 ;  /* 0x0000002312167210 */ /* 0x000fc800007e2417 */
[----:B------:R-:W-:Y:S02]  /*1140*/  LOP3.LUT R23, R22, R41, R12, 0x96, !PT ;  /* 0x0000002916177212 */ /* 0x000fe400078e960c */
[----:B------:R-:W-:Y:S02]  /*1150*/  LOP3.LUT R12, R11, R30, RZ, 0x3c, !PT ;  /* 0x0000001e0b0c7212 */ /* 0x000fe400078e3cff */
[----:B------:R-:W-:Y:S02]  /*1160*/  LOP3.LUT R39, R19, R10, RZ, 0x3c, !PT ;  /* 0x0000000a13277212 */ /* 0x000fe400078e3cff */
[----:B------:R-:W-:Y:S02]  /*1170*/  IADD3 R12, P0, PT, R12, R45, RZ ;  /* 0x0000002d0c0c7210 */ /* 0x000fe40007f1e0ff */
[----:B------:R-:W-:Y:S02]  /*1180*/  LOP3.LUT R0, R16, R43, R18, 0x96, !PT ;  /* 0x0000002b10007212 */ /* 0x000fe400078e9612 */
[----:B------:R-:W-:Y:S01]  /*1190*/  LOP3.LUT R18, R13, R40, RZ, 0x3c, !PT ;  /* 0x000000280d127212 */ /* 0x000fe200078e3cff */
[----:B------:R-:W-:Y:S01]  /*11a0*/  IMAD.X R39, R39, 0x1, R36, P0 ;  /* 0x0000000127277824 */ /* 0x000fe200000e0624 */
[----:B------:R-:W-:-:S02]  /*11b0*/  LOP3.LUT R41, R21, R24, RZ, 0x3c, !PT ;  /* 0x0000001815297212 */ /* 0x000fc400078e3cff */
[----:B------:R-:W-:Y:S02]  /*11c0*/  IADD3 R37, P0, PT, R18, R25, RZ ;  /* 0x0000001912257210 */ /* 0x000fe40007f1e0ff */
[----:B------:R-:W-:Y:S02]  /*11d0*/  LOP3.LUT R29, R29, R12, RZ, 0x3c, !PT ;  /* 0x0000000c1d1d7212 */ /* 0x000fe400078e3cff */
[----:B------:R-:W-:Y:S01]  /*11e0*/  LOP3.LUT R2, R2, R39, RZ, 0x3c, !PT ;  /* 0x0000002702027212 */ /* 0x000fe200078e3cff */
[----:B------:R-:W-:-:S03]  /*11f0*/  IMAD.X R41, R41, 0x1, R42, P0 ;  /* 0x0000000129297824 */ /* 0x000fc600000e062a */
[----:B------:R-:W-:Y:S02]  /*1200*/  SHF.L.W.U32.HI R51, R2, 0x8, R29 ;  /* 0x0000000802337819 */ /* 0x000fe40000010e1d */
[----:B------:R-:W-:Y:S02]  /*1210*/  SHF.L.W.U32.HI R49, R29, 0x8, R2 ;  /* 0x000000081d317819 */ /* 0x000fe40000010e02 */
[----:B------:R-:W-:Y:S02]  /*1220*/  LOP3.LUT R2, R9, R26, RZ, 0x3c, !PT ;  /* 0x0000001a09027212 */ /* 0x000fe400078e3cff */
[----:B------:R-:W-:Y:S02]  /*1230*/  LOP3.LUT R43, R34, R41, RZ, 0x3c, !PT ;  /* 0x00000029222b7212 */ /* 0x000fe400078e3cff */
[----:B------:R-:W-:Y:S02]  /*1240*/  SHF.L.W.U32.HI R34, R23, 0x10, R0 ;  /* 0x0000001017227819 */ /* 0x000fe40000010e00 */
[----:B------:R-:W-:-:S02]  /*1250*/  SHF.L.W.U32.HI R0, R0, 0x10, R23 ;  /* 0x0000001000007819 */ /* 0x000fc40000010e17 */
[----:B------:R-:W-:Y:S02]  /*1260*/  IADD3 R33, P0, PT, R2, R33, RZ ;  /* 0x0000002102217210 */ /* 0x000fe40007f1e0ff */
[----:B------:R-:W-:Y:S02]  /*1270*/  LOP3.LUT R23, R8, R31, RZ, 0x3c, !PT ;  /* 0x0000001f08177212 */ /* 0x000fe400078e3cff */
[----:B------:R-:W-:-:S03]  /*1280*/  LOP3.LUT R38, R38, R37, RZ, 0x3c, !PT ;  /* 0x0000002526267212 */ /* 0x000fc600078e3cff */
[----:B------:R-:W-:Y:S01]  /*1290*/  IMAD.X R32, R23, 0x1, R32, P0 ;  /* 0x0000000117207824 */ /* 0x000fe200000e0620 */
[----:B------:R-:W-:Y:S02]  /*12a0*/  SHF.L.W.U32.HI R45, R43, 0x8, R38 ;  /* 0x000000082b2d7819 */ /* 0x000fe40000010e26 */
[----:B------:R-:W-:Y:S02]  /*12b0*/  SHF.L.W.U32.HI R43, R38, 0x8, R43 ;  /* 0x00000008262b7819 */ /* 0x000fe40000010e2b */
[----:B------:R-:W-:Y:S02]  /*12c0*/  LOP3.LUT R6, R6, R33, RZ, 0x3c, !PT ;  /* 0x0000002106067212 */ /* 0x000fe400078e3cff */
[----:B------:R-:W-:Y:S02]  /*12d0*/  LOP3.LUT R7, R7, R32, RZ, 0x3c, !PT ;  /* 0x0000002007077212 */ /* 0x000fe400078e3cff */
[----:B------:R-:W-:-:S05]  /*12e0*/  IADD3 R2, P0, PT, R0, R20, RZ ;  /* 0x0000001400027210 */ /* 0x000fca0007f1e0ff */
[----:B------:R-:W-:Y:S01]  /*12f0*/  IMAD.X R27, R34, 0x1, R27, P0 ;  /* 0x00000001221b7824 */ /* 0x000fe200000e061b */
[----:B------:R-:W-:Y:S01]  /*1300*/  UIADD3 UR4, UPT, UPT, UR4, 0x1, URZ ;  /* 0x0000000104047890 */ /* 0x000fe2000fffe0ff */
[----:B------:R-:W-:-:S03]  /*1310*/  LOP3.LUT R29, R17, R2, RZ, 0x3c, !PT ;  /* 0x00000002111d7212 */ /* 0x000fc600078e3cff */
[----:B------:R-:W-:Y:S02]  /*1320*/  UISETP.NE.AND UP0, UPT, UR4, 0xc, UPT ;  /* 0x0000000c0400788c */ /* 0x000fe4000bf05270 */
[----:B------:R-:W-:Y:S01]  /*1330*/  UIADD3 UR11, UPT, UPT, UR11, 0x10, URZ ;  /* 0x000000100b0b7890 */ /* 0x000fe2000fffe0ff */
[----:B--2---:R-:W-:-:S04]  /*1340*/  IADD3 R18, P1, P2, R10, R49, R14 ;  /* 0x000000310a127210 */ /* 0x004fc80007a3e00e */
[----:B------:R-:W-:Y:S02]  /*1350*/  IADD3.X R23, PT, PT, R30, R51, R15, P1, P2 ;  /* 0x000000331e177210 */ /* 0x000fe40000fe440f */
[----:B------:R-:W-:Y:S02]  /*1360*/  LOP3.LUT R30, R18, R11, R30, 0x96, !PT ;  /* 0x0000000b121e7212 */ /* 0x000fe400078e961e */
[----:B------:R-:W-:Y:S02]  /*1370*/  LOP3.LUT R15, R23, R19, R10, 0x96, !PT ;  /* 0x00000013170f7212 */ /* 0x000fe400078e960a */
[----:B------:R-:W-:Y:S02]  /*1380*/  SHF.L.W.U32.HI R11, R7, 0x8, R6 ;  /* 0x00000008070b7819 */ /* 0x000fe40000010e06 */
[----:B------:R-:W-:Y:S02]  /*1390*/  SHF.L.W.U32.HI R6, R6, 0x8, R7 ;  /* 0x0000000806067819 */ /* 0x000fe40000010e07 */
[----:B------:R-:W-:-:S04]  /*13a0*/  SHF.L.W.U32.HI R7, R30, 0x10, R15 ;  /* 0x000000101e077819 */ /* 0x000fc80000010e0f */
[----:B------:R-:W-:Y:S02]  /*13b0*/  IADD3 R25, P0, PT, R7, R12, RZ ;  /* 0x0000000c07197210 */ /* 0x000fe40007f1e0ff */
[----:B------:R-:W-:Y:S02]  /*13c0*/  LOP3.LUT R14, R35, R27, RZ, 0x3c, !PT ;  /* 0x0000001b230e7212 */ /* 0x000fe400078e3cff */
[----:B---3--:R-:W-:-:S04]  /*13d0*/  IADD3 R19, P1, P2, R24, R43, R4 ;  /* 0x0000002b18137210 */ /* 0x008fc80007a3e004 */
[----:B------:R-:W-:Y:S02]  /*13e0*/  IADD3.X R10, PT, PT, R40, R45, R5, P1, P2 ;  /* 0x0000002d280a7210 */ /* 0x000fe40000fe4405 */
[----:B------:R-:W-:Y:S02]  /*13f0*/  IADD3 R20, P1, P2, R31, R6, R46 ;  /* 0x000000061f147210 */ /* 0x000fe40007a3e02e */
[----:B------:R-:W-:Y:S02]  /*1400*/  SHF.L.W.U32.HI R4, R15, 0x10, R30 ;  /* 0x000000100f047819 */ /* 0x000fe40000010e1e */
[----:B------:R-:W-:Y:S02]  /*1410*/  IADD3.X R46, PT, PT, R26, R11, R47, P1, P2 ;  /* 0x0000000b1a2e7210 */ /* 0x000fe40000fe442f */
[----:B------:R-:W-:Y:S02]  /*1420*/  LOP3.LUT R13, R19, R13, R40, 0x96, !PT ;  /* 0x0000000d130d7212 */ /* 0x000fe400078e9628 */
[----:B------:R-:W-:-:S02]  /*1430*/  LOP3.LUT R30, R10, R21, R24, 0x96, !PT ;  /* 0x000000150a1e7212 */ /* 0x000fc400078e9618 */
[----:B------:R-:W-:Y:S02]  /*1440*/  LOP3.LUT R9, R20, R9, R26, 0x96, !PT ;  /* 0x0000000914097212 */ /* 0x000fe400078e961a */
[----:B------:R-:W-:Y:S02]  /*1450*/  LOP3.LUT R8, R46, R8, R31, 0x96, !PT ;  /* 0x000000082e087212 */ /* 0x000fe400078e961f */
[----:B------:R-:W-:Y:S02]  /*1460*/  SHF.L.W.U32.HI R28, R13, 0x10, R30 ;  /* 0x000000100d1c7819 */ /* 0x000fe40000010e1e */
[----:B------:R-:W-:Y:S01]  /*1470*/  SHF.L.W.U32.HI R26, R9, 0x10, R8 ;  /* 0x00000010091a7819 */ /* 0x000fe20000010e08 */
[----:B------:R-:W-:Y:S01]  /*1480*/  IMAD.X R36, R4, 0x1, R39, P0 ;  /* 0x0000000104247824 */ /* 0x000fe200000e0627 */
[----:B------:R-:W-:Y:S02]  /*1490*/  SHF.L.W.U32.HI R30, R30, 0x10, R13 ;  /* 0x000000101e1e7819 */ /* 0x000fe40000010e0d */
[----:B------:R-:W-:-:S02]  /*14a0*/  IADD3 R12, P0, PT, R28, R37, RZ ;  /* 0x000000251c0c7210 */ /* 0x000fc40007f1e0ff */
[----:B------:R-:W-:Y:S02]  /*14b0*/  SHF.L.W.U32.HI R8, R8, 0x10, R9 ;  /* 0x0000001008087819 */ /* 0x000fe40000010e09 */
[----:B------:R-:W-:Y:S01]  /*14c0*/  IADD3 R21, P1, PT, R26, R33, RZ ;  /* 0x000000211a157210 */ /* 0x000fe20007f3e0ff */
[----:B------:R-:W-:Y:S01]  /*14d0*/  IMAD.X R41, R30, 0x1, R41, P0 ;  /* 0x000000011e297824 */ /* 0x000fe200000e0629 */
[----:B------:R-:W-:-:S03]  /*14e0*/  SHF.L.W.U32.HI R17, R29, 0x1, R14 ;  /* 0x000000011d117819 */ /* 0x000fc60000010e0e */
[----:B------:R-:W-:Y:S01]  /*14f0*/  IMAD.X R32, R8, 0x1, R32, P1 ;  /* 0x0000000108207824 */ /* 0x000fe200008e0620 */
[----:B------:R-:W-:Y:S02]  /*1500*/  SHF.L.W.U32.HI R29, R14, 0x1, R29 ;  /* 0x000000010e1d7819 */ /* 0x000fe40000010e1d */
[----:B------:R-:W-:Y:S02]  /*1510*/  LOP3.LUT R24, R49, R25, RZ, 0x3c, !PT ;  /* 0x0000001931187212 */ /* 0x000fe400078e3cff */
[----:B------:R-:W-:Y:S02]  /*1520*/  LOP3.LUT R51, R51, R36, RZ, 0x3c, !PT ;  /* 0x0000002433337212 */ /* 0x000fe400078e3cff */
[----:B------:R-:W-:Y:S02]  /*1530*/  LOP3.LUT R31, R43, R12, RZ, 0x3c, !PT ;  /* 0x0000000c2b1f7212 */ /* 0x000fe400078e3cff */
[----:B------:R-:W-:Y:S02]  /*1540*/  LOP3.LUT R14, R45, R41, RZ, 0x3c, !PT ;  /* 0x000000292d0e7212 */ /* 0x000fe400078e3cff */
[----:B------:R-:W-:-:S02]  /*1550*/  LOP3.LUT R6, R6, R21, RZ, 0x3c, !PT ;  /* 0x0000001506067212 */ /* 0x000fc400078e3cff */
[----:B------:R-:W-:Y:S02]  /*1560*/  LOP3.LUT R11, R11, R32, RZ, 0x3c, !PT ;  /* 0x000000200b0b7212 */ /* 0x000fe400078e3cff */
[----:B------:R-:W-:Y:S02]  /*1570*/  SHF.L.W.U32.HI R35, R24, 0x1, R51 ;  /* 0x0000000118237819 */ /* 0x000fe40000010e33 */
[----:B------:R-:W-:Y:S02]  /*1580*/  SHF.L.W.U32.HI R9, R31, 0x1, R14 ;  /* 0x000000011f097819 */ /* 0x000fe40000010e0e */
[----:B------:R-:W-:Y:S02]  /*1590*/  SHF.L.W.U32.HI R24, R51, 0x1, R24 ;  /* 0x0000000133187819 */ /* 0x000fe40000010e18 */
[----:B------:R-:W-:Y:S02]  /*15a0*/  SHF.L.W.U32.HI R31, R14, 0x1, R31 ;  /* 0x000000010e1f7819 */ /* 0x000fe40000010e1f */
[----:B------:R-:W-:-:S02]  /*15b0*/  SHF.L.W.U32.HI R5, R6, 0x1, R11 ;  /* 0x0000000106057819 */ /* 0x000fc40000010e0b */
[----:B------:R-:W-:Y:S01]  /*15c0*/  SHF.L.W.U32.HI R13, R11, 0x1, R6 ;  /* 0x000000010b0d7819 */ /* 0x000fe20000010e06 */
[----:B------:R-:W-:Y:S06]  /*15d0*/  BRA.U UP0, `(.L_x_0) ;  /* 0xfffffff100707547 */ /* 0x000fec000b83ffff */
[----:B------:R-:W0:Y:S01]  /*15e0*/  LDC.64 R42, c[0x0][0x388] ;  /* 0x0000e200ff2a7b82 */ /* 0x000e220000000a00 */
[----:B------:R-:W-:Y:S01]  /*15f0*/  IMAD.SHL.U32 R3, R3, 0x8, RZ ;  /* 0x0000000803037824 */ /* 0x000fe200078e00ff */
[----:B------:R-:W1:Y:S01]  /*1600*/  LDCU UR4, c[0x3][0x4] ;  /* 0x00c00080ff0477ac */ /* 0x000e620008000800 */
[----:B------:R-:W2:Y:S01]  /*1610*/  LDCU.64 UR6, c[0x3][0x8] ;  /* 0x00c00100ff0677ac */ /* 0x000ea20008000a00 */
[----:B------:R-:W3:Y:S01]  /*1620*/  LDCU.128 UR12, c[0x3][0x10] ;  /* 0x00c00200ff0c77ac */ /* 0x000ee20008000c00 */
[----:B------:R-:W4:Y:S01]  /*1630*/  LDCU UR5, c[0x3][0x20] ;  /* 0x00c00400ff0577ac */ /* 0x000f220008000800 */
[----:B------:R-:W5:Y:S01]  /*1640*/  LDCU.64 UR16, c[0x3][0x30] ;  /* 0x00c00600ff1077ac */ /* 0x000f620008000a00 */
[----:B0-----:R-:W-:Y:S02]  /*1650*/  IMAD.WIDE R42, R3, 0x8, R42 ;  /* 0x00000008032a7825 */ /* 0x001fe400078e022a */
[----:B------:R-:W0:Y:S03]  /*1660*/  LDC R3, c[0x3][RZ] ;  /* 0x00c00000ff037b82 */ /* 0x000e260000000800 */
[----:B------:R-:W2:Y:S04]  /*1670*/  LDG.E.64 R38, desc[UR8][R42.64] ;  /* 0x000000082a267981 */ /* 0x000ea8000c1e1b00 */
[----:B------:R-:W3:Y:S04]  /*1680*/  LDG.E.64 R14, desc[UR8][R42.64+0x8] ;  /* 0x000008082a0e7981 */ /* 0x000ee8000c1e1b00 */
[----:B------:R-:W4:Y:S04]  /*1690*/  LDG.E.64 R44, desc[UR8][R42.64+0x10] ;  /* 0x000010082a2c7981 */ /* 0x000f28000c1e1b00 */
[----:B------:R-:W5:Y:S01]  /*16a0*/  LDG.E.64 R48, desc[UR8][R42.64+0x30] ;  /* 0x000030082a307981 */ /* 0x000f62000c1e1b00 */
[----:B--2---:R-:W-:-:S03]  /*16b0*/  LOP3.LUT R6, R41, R22, R39, 0x96, !PT ;  /* 0x0000001629067212 */ /* 0x004fc600078e9627 */
[----:B------:R-:W2:Y:S01]  /*16c0*/  LDG.E.64 R40, desc[UR8][R42.64+0x18] ;  /* 0x000018082a287981 */ /* 0x000ea2000c1e1b00 */
[----:B------:R-:W-:-:S03]  /*16d0*/  LOP3.LUT R12, R12, R16, R38, 0x96, !PT ;  /* 0x000000100c0c7212 */ /* 0x000fc600078e9626 */
[----:B------:R-:W2:Y:S01]  /*16e0*/  LDG.E.64 R38, desc[UR8][R42.64+0x20] ;  /* 0x000020082a267981 */ /* 0x000ea2000c1e1b00 */
[----:B---3--:R-:W-:Y:S02]  /*16f0*/  LOP3.LUT R18, R21, R18, R14, 0x96, !PT ;  /* 0x0000001215127212 */ /* 0x008fe400078e960e */
[----:B------:R-:W-:Y:S02]  /*1700*/  LOP3.LUT R11, R32, R23, R15, 0x96, !PT ;  /* 0x00000017200b7212 */ /* 0x000fe400078e960f */
[----:B------:R-:W3:Y:S04]  /*1710*/  LDG.E.64 R14, desc[UR8][R42.64+0x28] ;  /* 0x000028082a0e7981 */ /* 0x000ee8000c1e1b00 */
[----:B------:R-:W3:Y:S01]  /*1720*/  LDG.E.64 R32, desc[UR8][R42.64+0x38] ;  /* 0x000038082a207981 */ /* 0x000ee2000c1e1b00 */
[----:B----4-:R-:W-:-:S02]  /*1730*/  LOP3.LUT R2, R2, R19, R44, 0x96, !PT ;  /* 0x0000001302027212 */ /* 0x010fc400078e962c */
[----:B------:R-:W-:Y:S02]  /*1740*/  LOP3.LUT R10, R27, R10, R45, 0x96, !PT ;  /* 0x0000000a1b0a7212 */ /* 0x000fe400078e962d */
[----:B0-----:R-:W-:Y:S02]  /*1750*/  LOP3.LUT R22, R12, 0x1010040, R3, 0x96, !PT ;  /* 0x010100400c167812 */ /* 0x001fe400078e9603 */
[----:B-1----:R-:W-:Y:S01]  /*1760*/  LOP3.LUT R23, R6, UR4, RZ, 0x3c, !PT ;  /* 0x0000000406177c12 */ /* 0x002fe2000f8e3cff */
[----:B------:R-:W0:Y:S01]  /*1770*/  LDCU UR4, c[0x3][0x24] ;  /* 0x00c00480ff0477ac */ /* 0x000e220008000800 */
[----:B------:R-:W-:Y:S02]  /*1780*/  LOP3.LUT R50, R18, UR6, RZ, 0x3c, !PT ;  /* 0x0000000612327c12 */ /* 0x000fe4000f8e3cff */
[----:B------:R-:W-:Y:S01]  /*1790*/  LOP3.LUT R51, R11, UR7, RZ, 0x3c, !PT ;  /* 0x000000070b337c12 */ /* 0x000fe2000f8e3cff */
[----:B------:R-:W1:Y:S01]  /*17a0*/  LDCU.64 UR6, c[0x3][0x28] ;  /* 0x00c00500ff0677ac */ /* 0x000e620008000a00 */
[----:B------:R-:W-:-:S02]  /*17b0*/  LOP3.LUT R2, R2, UR12, RZ, 0x3c, !PT ;  /* 0x0000000c02027c12 */ /* 0x000fc4000f8e3cff */
[----:B------:R-:W-:Y:S01]  /*17c0*/  LOP3.LUT R3, R10, UR13, RZ, 0x3c, !PT ;  /* 0x0000000d0a037c12 */ /* 0x000fe2000f8e3cff */
[----:B------:R-:W4:Y:S01]  /*17d0*/  LDCU.64 UR12, c[0x3][0x38] ;  /* 0x00c00700ff0c77ac */ /* 0x000f220008000a00 */
[----:B-----5:R-:W-:Y:S02]  /*17e0*/  LOP3.LUT R24, R26, R24, R48, 0x96, !PT ;  /* 0x000000181a187212 */ /* 0x020fe400078e9630 */
[----:B------:R-:W-:Y:S01]  /*17f0*/  LOP3.LUT R35, R8, R35, R49, 0x96, !PT ;  /* 0x0000002308237212 */ /* 0x000fe200078e9631 */
[----:B------:R5:W-:Y:S04]  /*1800*/  STG.E.64 desc[UR8][R42.64+0x10], R2 ;  /* 0x000010022a007986 */ /* 0x000be8000c101b08 */
[----:B------:R-:W-:Y:S04]  /*1810*/  STG.E.64 desc[UR8][R42.64], R22 ;  /* 0x000000162a007986 */ /* 0x000fe8000c101b08 */
[----:B------:R-:W-:Y:S01]  /*1820*/  STG.E.64 desc[UR8][R42.64+0x8], R50 ;  /* 0x000008322a007986 */ /* 0x000fe2000c101b08 */
[----:B-----5:R-:W-:-:S02]  /*1830*/  LOP3.LUT R2, R24, UR16, RZ, 0x3c, !PT ;  /* 0x0000001018027c12 */ /* 0x020fc4000f8e3cff */
[----:B------:R-:W-:-:S05]  /*1840*/  LOP3.LUT R3, R35, UR17, RZ, 0x3c, !PT ;  /* 0x0000001123037c12 */ /* 0x000fca000f8e3cff */
[----:B------:R-:W-:Y:S01]  /*1850*/  STG.E.64 desc[UR8][R42.64+0x30], R2 ;  /* 0x000030022a007986 */ /* 0x000fe2000c101b08 */
[----:B--2---:R-:W-:Y:S02]  /*1860*/  LOP3.LUT R20, R25, R20, R40, 0x96, !PT ;  /* 0x0000001419147212 */ /* 0x004fe400078e9628 */
[----:B------:R-:W-:Y:S02]  /*1870*/  LOP3.LUT R36, R36, R46, R41, 0x96, !PT ;  /* 0x0000002e24247212 */ /* 0x000fe400078e9629 */
[----:B------:R-:W-:Y:S02]  /*1880*/  LOP3.LUT R7, R7, R13, R38, 0x96, !PT ;  /* 0x0000000d07077212 */ /* 0x000fe400078e9626 */
[----:B------:R-:W-:Y:S02]  /*1890*/  LOP3.LUT R38, R4, R5, R39, 0x96, !PT ;  /* 0x0000000504267212 */ /* 0x000fe400078e9627 */
[----:B------:R-:W-:Y:S02]  /*18a0*/  LOP3.LUT R4, R20, UR14, RZ, 0x3c, !PT ;  /* 0x0000000e14047c12 */ /* 0x000fe4000f8e3cff */
[----:B------:R-:W-:-:S02]  /*18b0*/  LOP3.LUT R5, R36, UR15, RZ, 0x3c, !PT ;  /* 0x0000000f24057c12 */ /* 0x000fc4000f8e3cff */
[----:B---3--:R-:W-:Y:S02]  /*18c0*/  LOP3.LUT R28, R28, R29, R14, 0x96, !PT ;  /* 0x0000001d1c1c7212 */ /* 0x008fe400078e960e */
[----:B------:R-:W-:Y:S02]  /*18d0*/  LOP3.LUT R0, R0, R31, R32, 0x96, !PT ;  /* 0x0000001f00007212 */ /* 0x000fe400078e9620 */
[----:B------:R-:W-:Y:S02]  /*18e0*/  LOP3.LUT R14, R30, R17, R15, 0x96, !PT ;  /* 0x000000111e0e7212 */ /* 0x000fe400078e960f */
[----:B------:R-:W-:Y:S01]  /*18f0*/  LOP3.LUT R32, R34, R9, R33, 0x96, !PT ;  /* 0x0000000922207212 */ /* 0x000fe200078e9621 */
[----:B------:R4:W-:Y:S01]  /*1900*/  STG.E.64 desc[UR8][R42.64+0x18], R4 ;  /* 0x000018042a007986 */ /* 0x0009e2000c101b08 */
[----:B------:R-:W-:Y:S02]  /*1910*/  LOP3.LUT R6, R7, UR5, RZ, 0x3c, !PT ;  /* 0x0000000507067c12 */ /* 0x000fe4000f8e3cff */
[----:B0-----:R-:W-:-:S02]  /*1920*/  LOP3.LUT R7, R38, UR4, RZ, 0x3c, !PT ;  /* 0x0000000426077c12 */ /* 0x001fc4000f8e3cff */
[----:B-1----:R-:W-:Y:S02]  /*1930*/  LOP3.LUT R8, R28, UR6, RZ, 0x3c, !PT ;  /* 0x000000061c087c12 */ /* 0x002fe4000f8e3cff */
[----:B------:R-:W-:Y:S01]  /*1940*/  LOP3.LUT R9, R14, UR7, RZ, 0x3c, !PT ;  /* 0x000000070e097c12 */ /* 0x000fe2000f8e3cff */
[----:B------:R-:W-:Y:S01]  /*1950*/  STG.E.64 desc[UR8][R42.64+0x20], R6 ;  /* 0x000020062a007986 */ /* 0x000fe2000c101b08 */
[----:B----4-:R-:W-:Y:S02]  /*1960*/  LOP3.LUT R4, R0, UR12, RZ, 0x3c, !PT ;  /* 0x0000000c00047c12 */ /* 0x010fe4000f8e3cff */
[----:B------:R-:W-:Y:S01]  /*1970*/  LOP3.LUT R5, R32, UR13, RZ, 0x3c, !PT ;  /* 0x0000000d20057c12 */ /* 0x000fe2000f8e3cff */
[----:B------:R-:W-:Y:S04]  /*1980*/  STG.E.64 desc[UR8][R42.64+0x28], R8 ;  /* 0x000028082a007986 */ /* 0x000fe8000c101b08 */
[----:B------:R-:W-:Y:S01]  /*1990*/  STG.E.64 desc[UR8][R42.64+0x38], R4 ;  /* 0x000038042a007986 */ /* 0x000fe2000c101b08 */
[----:B------:R-:W-:Y:S05]  /*19a0*/  EXIT ;  /* 0x000000000000794d */ /* 0x000fea0003800000 */
.L_x_1:
[----:B------:R-:W-:-:S00]  /*19b0*/  BRA `(.L_x_1) ;  /* 0xfffffffc00fc7947 */ /* 0x000fc0000383ffff */
[----:B------:R-:W-:-:S00]  /*19c0*/  NOP ;  /* 0x0000000000007918 */ /* 0x000fc00000000000 */
        /* <DEDUP_REMOVED lines=11> */
.L_x_14:


//--------------------- .text.blake2b_hash_batch  --------------------------
	.section	.text.blake2b_hash_batch,"ax",@progbits
	.align	128
        .global         blake2b_hash_batch
        .type           blake2b_hash_batch,@function
        .size           blake2b_hash_batch,(.L_x_15 - blake2b_hash_batch)
        .other          blake2b_hash_batch,@"STO_CUDA_ENTRY STV_DEFAULT"
blake2b_hash_batch:
.text.blake2b_hash_batch:
[----:B------:R-:W0:Y:S01]  /*0000*/  LDC R1, c[0x0][0x37c] ;  /* 0x0000df00ff017b82 */ /* 0x000e220000000800 */
[----:B------:R-:W1:Y:S07]  /*0010*/  S2R R0, SR_TID.X ;  /* 0x0000000000007919 */ /* 0x000e6e0000002100 */
[----:B------:R-:W1:Y:S01]  /*0020*/  S2UR UR4, SR_CTAID.X ;  /* 0x00000000000479c3 */ /* 0x000e620000002500 */
[----:B------:R-:W2:Y:S01]  /*0030*/  LDCU UR5, c[0x0][0x3a0] ;  /* 0x00007400ff0577ac */ /* 0x000ea20008000800 */
[----:B0-----:R-:W-:-:S06]  /*0040*/  VIADD R1, R1, 0xffffff00 ;  /* 0xffffff0001017836 */ /* 0x001fcc0000000000 */
[----:B------:R-:W1:Y:S02]  /*0050*/  LDC R3, c[0x0][0x360] ;  /* 0x0000d800ff037b82 */ /* 0x000e640000000800 */
[----:B-1----:R-:W-:-:S05]  /*0060*/  IMAD R3, R3, UR4, R0 ;  /* 0x0000000403037c24 */ /* 0x002fca000f8e0200 */
[----:B--2---:R-:W-:-:S13]  /*0070*/  ISETP.GE.U32.AND P0, PT, R3, UR5, PT ;  /* 0x0000000503007c0c */ /* 0x004fda000bf06070 */
[----:B------:R-:W-:Y:S05]  /*0080*/  @P0 EXIT ;  /* 0x000000000000094d */ /* 0x000fea0003800000 */
[----:B------:R-:W0:Y:S01]  /*0090*/  LDC.64 R52, c[0x0][0x390] ;  /* 0x0000e400ff347b82 */ /* 0x000e220000000a00 */
[----:B------:R-:W1:Y:S01]  /*00a0*/  LDCU.64 UR6, c[0x0][0x358] ;  /* 0x00006b00ff0677ac */ /* 0x000e620008000a00 */
[----:B------:R-:W2:Y:S06]  /*00b0*/  LDCU UR4, c[0x3][URZ] ;  /* 0x00c00000ff0477ac */ /* 0x000eac0008000800 */
[----:B------:R-:W3:Y:S01]  /*00c0*/  LDC.64 R12, c[0x0][0x388] ;  /* 0x0000e200ff0c7b82 */ /* 0x000ee20000000a00 */
[----:B------:R-:W4:Y:S01]  /*00d0*/  LDCU.64 UR8, c[0x3][0x8] ;  /* 0x00c00100ff0877ac */ /* 0x000f220008000a00 */
[----:B------:R-:W2:Y:S01]  /*00e0*/  LDCU.64 UR10, c[0x3][0x10] ;  /* 0x00c00200ff0a77ac */ /* 0x000ea20008000a00 */
[----:B------:R-:W2:Y:S01]  /*00f0*/  LDCU.64 UR12, c[0x3][0x18] ;  /* 0x00c00300ff0c77ac */ /* 0x000ea20008000a00 */
[----:B------:R-:W2:Y:S01]  /*0100*/  LDCU.64 UR14, c[0x3][0x20] ;  /* 0x00c00400ff0e77ac */ /* 0x000ea20008000a00 */
[C---:B0-----:R-:W-:Y:S01]  /*0110*/  IMAD.WIDE R52, R3.reuse, 0x4, R52 ;  /* 0x0000000403347825 */ /* 0x041fe200078e0234 */
[----:B------:R-:W0:Y:S01]  /*0120*/  LDCU.64 UR16, c[0x3][0x28] ;  /* 0x00c00500ff1077ac */ /* 0x000e220008000a00 */
[----:B------:R-:W0:Y:S04]  /*0130*/  LDCU.64 UR18, c[0x3][0x30] ;  /* 0x00c00600ff1277ac */ /* 0x000e280008000a00 */
[----:B-1----:R1:W2:Y:S01]  /*0140*/  LDG.E R52, desc[UR6][R52.64] ;  /* 0x0000000634347981 */ /* 0x0022a2000c1e1900 */
[----:B---3--:R-:W-:Y:S01]  /*0150*/  IMAD.WIDE R12, R3, 0x4, R12 ;  /* 0x00000004030c7825 */ /* 0x008fe200078e020c */
[----:B------:R-:W3:Y:S05]  /*0160*/  LDCU.64 UR20, c[0x3][0x38] ;  /* 0x00c00700ff1477ac */ /* 0x000eea0008000a00 */
[----:B------:R0:W5:Y:S01]  /*0170*/  LDG.E R12, desc[UR6][R12.64] ;  /* 0x000000060c0c7981 */ /* 0x000162000c1e1900 */
[----:B------:R-:W1:Y:S01]  /*0180*/  LDCU UR5, c[0x3][0x4] ;  /* 0x00c00080ff0577ac */ /* 0x000e620008000800 */
[----:B----4-:R-:W-:Y:S01]  /*0190*/  IMAD.U32 R0, RZ, RZ, UR8 ;  /* 0x00000008ff007e24 */ /* 0x010fe2000f8e00ff */
[----:B------:R-:W-:Y:S01]  /*01a0*/  BSSY.RECONVERGENT B0, `(.L_x_2) ;  /* 0x0000319000007945 */ /* 0x000fe20003800200 */
[----:B------:R-:W-:Y:S01]  /*01b0*/  IMAD.U32 R2, RZ, RZ, UR9 ;  /* 0x00000009ff027e24 */ /* 0x000fe2000f8e00ff */
[----:B--2---:R-:W-:Y:S01]  /*01c0*/  ULOP3.LUT UR4, UR4, 0x1010040, URZ, 0x3c, !UPT ;  /* 0x0101004004047892 */ /* 0x004fe2000f8e3cff */
[----:B------:R-:W-:Y:S01]  /*01d0*/  IMAD.U32 R3, RZ, RZ, UR10 ;  /* 0x0000000aff037e24 */ /* 0x000fe2000f8e00ff */
[----:B------:R-:W-:Y:S01]  /*01e0*/  CS2R R50, SRZ ;  /* 0x0000000000327805 */ /* 0x000fe2000001ff00 */
[----:B------:R-:W-:-:S02]  /*01f0*/  IMAD.U32 R36, RZ, RZ, UR11 ;  /* 0x0000000bff247e24 */ /* 0x000fc4000f8e00ff */
[----:B------:R-:W-:Y:S02]  /*0200*/  IMAD.U32 R37, RZ, RZ, UR12 ;  /* 0x0000000cff257e24 */ /* 0x000fe4000f8e00ff */
[----:B------:R-:W-:Y:S02]  /*0210*/  IMAD.U32 R38, RZ, RZ, UR13 ;  /* 0x0000000dff267e24 */ /* 0x000fe4000f8e00ff */
[----:B------:R-:W-:Y:S02]  /*0220*/  IMAD.U32 R39, RZ, RZ, UR14 ;  /* 0x0000000eff277e24 */ /* 0x000fe4000f8e00ff */
[----:B------:R-:W-:Y:S02]  /*0230*/  IMAD.U32 R40, RZ, RZ, UR15 ;  /* 0x0000000fff287e24 */ /* 0x000fe4000f8e00ff */
[----:B0-----:R-:W-:Y:S02]  /*0240*/  IMAD.U32 R43, RZ, RZ, UR16 ;  /* 0x00000010ff2b7e24 */ /* 0x001fe4000f8e00ff */
[----:B------:R-:W-:-:S02]  /*0250*/  IMAD.U32 R41, RZ, RZ, UR17 ;  /* 0x00000011ff297e24 */ /* 0x000fc4000f8e00ff */
[----:B------:R-:W-:Y:S02]  /*0260*/  IMAD.U32 R45, RZ, RZ, UR18 ;  /* 0x00000012ff2d7e24 */ /* 0x000fe4000f8e00ff */
[----:B------:R-:W-:Y:S02]  /*0270*/  IMAD.U32 R44, RZ, RZ, UR19 ;  /* 0x00000013ff2c7e24 */ /* 0x000fe4000f8e00ff */
[----:B---3--:R-:W-:Y:S02]  /*0280*/  IMAD.U32 R47, RZ, RZ, UR20 ;  /* 0x00000014ff2f7e24 */ /* 0x008fe4000f8e00ff */
[----:B------:R-:W-:Y:S02]  /*0290*/  IMAD.U32 R46, RZ, RZ, UR21 ;  /* 0x00000015ff2e7e24 */ /* 0x000fe4000f8e00ff */
[----:B-1----:R-:W-:Y:S02]  /*02a0*/  IMAD.U32 R48, RZ, RZ, UR5 ;  /* 0x00000005ff307e24 */ /* 0x002fe4000f8e00ff */
[----:B------:R-:W-:-:S02]  /*02b0*/  IMAD.U32 R49, RZ, RZ, UR4 ;  /* 0x00000004ff317e24 */ /* 0x000fc4000f8e00ff */
[----:B------:R-:W-:Y:S02]  /*02c0*/  IMAD.MOV.U32 R53, RZ, RZ, RZ ;  /* 0x000000ffff357224 */ /* 0x000fe400078e00ff */
[----:B------:R-:W-:Y:S01]  /*02d0*/  VIADD R42, R1, 0x80 ;  /* 0x00000080012a7836 */ /* 0x000fe20000000000 */
[----:B------:R-:W-:-:S04]  /*02e0*/  ISETP.GE.U32.AND P0, PT, R52, 0x81, PT ;  /* 0x000000813400780c */ /* 0x000fc80003f06070 */
[----:B------:R-:W-:-:S13]  /*02f0*/  ISETP.GE.U32.AND.EX P0, PT, RZ, RZ, PT, P0 ;  /* 0x000000ffff00720c */ /* 0x000fda0003f06100 */
[----:B------:R-:W-:Y:S05]  /*0300*/  @!P0 BRA `(.L_x_3) ;  /* 0x0000003000088947 */ /* 0x000fea0003800000 */
[----:B------:R-:W-:Y:S02]  /*0310*/  IMAD.MOV.U32 R53, RZ, RZ, RZ ;  /* 0x000000ffff357224 */ /* 0x000fe400078e00ff */
[----:B------:R-:W-:-:S07]  /*0320*/  IMAD.MOV.U32 R51, RZ, RZ, RZ ;  /* 0x000000ffff337224 */ /* 0x000fce00078e00ff */
.L_x_5:
[----:B------:R-:W0:Y:S01]  /*0330*/  LDCU.64 UR4, c[0x0][0x380] ;  /* 0x00007000ff0477ac */ /* 0x000e220008000a00 */
[----:B------:R-:W1:Y:S01]  /*0340*/  LDCU.64 UR10, c[0x3][0x8] ;  /* 0x00c00100ff0a77ac */ /* 0x000e620008000a00 */
[----:B------:R-:W2:Y:S01]  /*0350*/  LDCU.64 UR12, c[0x3][0x38] ;  /* 0x00c00700ff0c77ac */ /* 0x000ea20008000a00 */
[----:B------:R-:W3:Y:S01]  /*0360*/  LDCU.64 UR14, c[0x3][0x30] ;  /* 0x00c00600ff0e77ac */ /* 0x000ee20008000a00 */
[----:B------:R-:W4:Y:S01]  /*0370*/  LDCU.64 UR16, c[0x3][0x18] ;  /* 0x00c00300ff1077ac */ /* 0x000f220008000a00 */
[----:B0----5:R-:W-:Y:S01]  /*0380*/  IADD3 R14, P0, P1, R53, UR4, R12 ;  /* 0x00000004350e7c10 */ /* 0x021fe2000f91e00c */
[----:B------:R-:W0:Y:S03]  /*0390*/  LDCU.64 UR18, c[0x3][0x10] ;  /* 0x00c00200ff1277ac */ /* 0x000e260008000a00 */
[----:B------:R-:W-:Y:S01]  /*03a0*/  IADD3.X R15, PT, PT, R51, UR5, RZ, P0, P1 ;  /* 0x00000005330f7c10 */ /* 0x000fe200087e24ff */
[----:B------:R-:W1:Y:S04]  /*03b0*/  LDCU.64 UR4, c[0x3][0x20] ;  /* 0x00c00400ff0477ac */ /* 0x000e680008000a00 */
[----:B------:R-:W2:Y:S01]  /*03c0*/  LDG.E.U8 R54, desc[UR6][R14.64+0xa] ;  /* 0x00000a060e367981 */ /* 0x000ea2000c1e1100 */
[----:B------:R-:W4:Y:S03]  /*03d0*/  LDCU.64 UR20, c[0x3][0x28] ;  /* 0x00c00500ff1477ac */ /* 0x000f260008000a00 */
[----:B------:R-:W3:Y:S01]  /*03e0*/  LDG.E.U8 R6, desc[UR6][R14.64+0x9] ;  /* 0x000009060e067981 */ /* 0x000ee2000c1e1100 */
[----:B------:R-:W4:Y:S03]  /*03f0*/  LDCU.64 UR8, c[0x3][URZ] ;  /* 0x00c00000ff0877ac */ /* 0x000f260008000a00 */
[----:B------:R-:W4:Y:S04]  /*0400*/  LDG.E.U8 R13, desc[UR6][R14.64+0xb] ;  /* 0x00000b060e0d7981 */ /* 0x000f28000c1e1100 */
        /* <DEDUP_REMOVED lines=21> */
[----:B------:R-:W4:Y:S01]  /*0560*/  LDG.E.U8 R63, desc[UR6][R14.64+0x48] ;  /* 0x000048060e3f7981 */ /* 0x000f22000c1e1100 */
[----:B--2---:R-:W-:-:S04]  /*0570*/  IMAD.WIDE.U32 R10, R54, 0x10000, RZ ;  /* 0x00010000360a7825 */ /* 0x004fc800078e00ff */
[----:B---3--:R-:W-:-:S04]  /*0580*/  IMAD.WIDE.U32 R4, R6, 0x100, RZ ;  /* 0x0000010006047825 */ /* 0x008fc800078e00ff */
[----:B----4-:R-:W-:Y:S01]  /*0590*/  IMAD.WIDE.U32 R60, R13, 0x1000000, RZ ;  /* 0x010000000d3c7825 */ /* 0x010fe200078e00ff */
[----:B------:R-:W-:Y:S02]  /*05a0*/  PRMT R54, R54, 0x3340, R13 ;  /* 0x0000334036367816 */ /* 0x000fe4000000000d */
[----:B------:R-:W-:Y:S02]  /*05b0*/  LOP3.LUT R13, R4, 0xff, R9, 0xf8, !PT ;  /* 0x000000ff040d7812 */ /* 0x000fe400078ef809 */
[----:B------:R-:W-:Y:S02]  /*05c0*/  LOP3.LUT R55, R61, R11, R5, 0xfe, !PT ;  /* 0x0000000b3d377212 */ /* 0x000fe400078efe05 */
[----:B------:R-:W2:Y:S01]  /*05d0*/  LDG.E.U8 R11, desc[UR6][R14.64+0x1a] ;  /* 0x00001a060e0b7981 */ /* 0x000ea2000c1e1100 */
[----:B------:R-:W-:Y:S01]  /*05e0*/  PRMT R6, R9, 0x3340, R6 ;  /* 0x0000334009067816 */ /* 0x000fe20000000006 */
[----:B------:R-:W-:Y:S01]  /*05f0*/  IMAD.WIDE.U32 R8, R7, 0x10000, RZ ;  /* 0x0001000007087825 */ /* 0x000fe200078e00ff */
[----:B------:R-:W-:-:S02]  /*0600*/  LOP3.LUT R60, R60, R10, R13, 0xfe, !PT ;  /* 0x0000000a3c3c7212 */ /* 0x000fc400078efe0d */
[----:B------:R-:W3:Y:S01]  /*0610*/  LDG.E.U8 R13, desc[UR6][R14.64+0x11] ;  /* 0x000011060e0d7981 */ /* 0x000ee2000c1e1100 */
[----:B------:R-:W-:-:S03]  /*0620*/  IMAD.WIDE.U32 R16, R57, 0x100, RZ ;  /* 0x0000010039107825 */ /* 0x000fc600078e00ff */
[----:B------:R-:W4:Y:S01]  /*0630*/  LDG.E.U8 R10, desc[UR6][R14.64+0x1f] ;  /* 0x00001f060e0a7981 */ /* 0x000f22000c1e1100 */
[----:B------:R-:W-:Y:S01]  /*0640*/  IMAD.WIDE.U32 R4, R58, 0x1000000, RZ ;  /* 0x010000003a047825 */ /* 0x000fe200078e00ff */
[----:B------:R-:W-:Y:S02]  /*0650*/  LOP3.LUT R25, R16, 0xff, R56, 0xf8, !PT ;  /* 0x000000ff10197812 */ /* 0x000fe400078ef838 */
[----:B------:R-:W4:Y:S02]  /*0660*/  LDG.E.U8 R16, desc[UR6][R14.64+0x12] ;  /* 0x000012060e107981 */ /* 0x000f24000c1e1100 */
[----:B------:R-:W-:Y:S02]  /*0670*/  LOP3.LUT R30, R5, R9, R17, 0xfe, !PT ;  /* 0x00000009051e7212 */ /* 0x000fe400078efe11 */
[----:B------:R-:W4:Y:S01]  /*0680*/  LDG.E.U8 R17, desc[UR6][R14.64+0x13] ;  /* 0x000013060e117981 */ /* 0x000f22000c1e1100 */
[----:B------:R-:W-:-:S03]  /*0690*/  LOP3.LUT R28, R4, R8, R25, 0xfe, !PT ;  /* 0x00000008041c7212 */ /* 0x000fc600078efe19 */
[----:B------:R-:W4:Y:S04]  /*06a0*/  LDG.E.U8 R8, desc[UR6][R14.64+0x14] ;  /* 0x000014060e087981 */ /* 0x000f28000c1e1100 */
[----:B------:R-:W4:Y:S04]  /*06b0*/  LDG.E.U8 R9, desc[UR6][R14.64+0x1c] ;  /* 0x00001c060e097981 */ /* 0x000f28000c1e1100 */
[----:B------:R-:W4:Y:S01]  /*06c0*/  LDG.E.U8 R25, desc[UR6][R14.64+0x17] ;  /* 0x000017060e197981 */ /* 0x000f22000c1e1100 */
[----:B------:R-:W-:Y:S02]  /*06d0*/  PRMT R4, R7, 0x3340, R58 ;  /* 0x0000334007047816 */ /* 0x000fe4000000003a */
[----:B------:R-:W-:Y:S01]  /*06e0*/  PRMT R6, R6, 0x5410, R54 ;  /* 0x0000541006067816 */ /* 0x000fe20000000036 */
[----:B------:R-:W4:Y:S01]  /*06f0*/  LDG.E.U8 R58, desc[UR6][R14.64+0x20] ;  /* 0x000020060e3a7981 */ /* 0x000f22000c1e1100 */
[----:B------:R-:W-:-:S02]  /*0700*/  PRMT R54, R35, 0x3340, R34 ;  /* 0x0000334023367816 */ /* 0x000fc40000000022 */
[----:B------:R-:W-:-:S04]  /*0710*/  PRMT R7, R33, 0x3340, R31 ;  /* 0x0000334021077816 */ /* 0x000fc8000000001f */
[----:B------:R-:W-:Y:S02]  /*0720*/  PRMT R7, R54, 0x5410, R7 ;  /* 0x0000541036077816 */ /* 0x000fe40000000007 */
[----:B------:R-:W-:Y:S02]  /*0730*/  PRMT R54, R19, 0x3340, R32 ;  /* 0x0000334013367816 */ /* 0x000fe40000000020 */
[----:B------:R-:W-:Y:S02]  /*0740*/  PRMT R5, R29, 0x3340, R59 ;  /* 0x000033401d057816 */ /* 0x000fe4000000003b */
[----:B------:R-:W-:Y:S02]  /*0750*/  PRMT R57, R56, 0x3340, R57 ;  /* 0x0000334038397816 */ /* 0x000fe40000000039 */
[----:B------:R-:W-:Y:S01]  /*0760*/  PRMT R5, R54, 0x5410, R5 ;  /* 0x0000541036057816 */ /* 0x000fe20000000005 */
[----:B------:R-:W4:Y:S01]  /*0770*/  LDG.E.U8 R56, desc[UR6][R14.64+0x2a] ;  /* 0x00002a060e387981 */ /* 0x000f22000c1e1100 */
[----:B------:R-:W-:-:S03]  /*0780*/  LOP3.LUT R61, R55, 0xff, R35, 0xf8, !PT ;  /* 0x000000ff373d7812 */ /* 0x000fc600078ef823 */
[----:B------:R-:W4:Y:S01]  /*0790*/  LDG.E.U8 R54, desc[UR6][R14.64+0x29] ;  /* 0x000029060e367981 */ /* 0x000f22000c1e1100 */
[----:B------:R-:W-:-:S03]  /*07a0*/  PRMT R4, R57, 0x5410, R4 ;  /* 0x0000541039047816 */ /* 0x000fc60000000004 */
[----:B------:R-:W4:Y:S04]  /*07b0*/  LDG.E.U8 R55, desc[UR6][R14.64+0x2b] ;  /* 0x00002b060e377981 */ /* 0x000f28000c1e1100 */
[----:B------:R-:W4:Y:S01]  /*07c0*/  LDG.E.U8 R57, desc[UR6][R14.64+0x28] ;  /* 0x000028060e397981 */ /* 0x000f22000c1e1100 */
[----:B------:R-:W-:-:S03]  /*07d0*/  LOP3.LUT R62, R30, 0xff, R19, 0xf8, !PT ;  /* 0x000000ff1e3e7812 */ /* 0x000fc600078ef813 */
[----:B------:R-:W4:Y:S04]  /*07e0*/  LDG.E.U8 R19, desc[UR6][R14.64+0x21] ;  /* 0x000021060e137981 */ /* 0x000f28000c1e1100 */
[----:B------:R-:W4:Y:S04]  /*07f0*/  LDG.E.U8 R30, desc[UR6][R14.64+0x22] ;  /* 0x000022060e1e7981 */ /* 0x000f28000c1e1100 */
[----:B------:R-:W4:Y:S01]  /*0800*/  LDG.E.U8 R35, desc[UR6][R14.64+0x23] ;  /* 0x000023060e237981 */ /* 0x000f22000c1e1100 */
[----:B------:R-:W-:-:S03]  /*0810*/  IMAD.SHL.U32 R34, R34, 0x100, RZ ;  /* 0x0000010022227824 */ /* 0x000fc600078e00ff */
[----:B------:R0:W-:Y:S01]  /*0820*/  STL.128 [R1], R4 ;  /* 0x0000000401007387 */ /* 0x0001e20000100c00 */
[----:B------:R-:W-:Y:S02]  /*0830*/  IMAD.U32 R33, R33, 0x10000, RZ ;  /* 0x0001000021217824 */ /* 0x000fe400078e00ff */
[----:B------:R-:W-:Y:S02]  /*0840*/  IMAD.U32 R29, R29, 0x10000, RZ ;  /* 0x000100001d1d7824 */ /* 0x000fe400078e00ff */
[----:B------:R-:W-:Y:S02]  /*0850*/  IMAD.SHL.U32 R31, R31, 0x1000000, RZ ;  /* 0x010000001f1f7824 */ /* 0x000fe400078e00ff */
[----:B------:R-:W-:Y:S02]  /*0860*/  IMAD.SHL.U32 R59, R59, 0x1000000, RZ ;  /* 0x010000003b3b7824 */ /* 0x000fe400078e00ff */
[----:B0-----:R-:W-:Y:S01]  /*0870*/  IMAD.SHL.U32 R5, R32, 0x100, RZ ;  /* 0x0000010020057824 */ /* 0x001fe200078e00ff */
[----:B------:R-:W-:Y:S01]  /*0880*/  LOP3.LUT R4, R61, 0xff00, R34, 0xf8, !PT ;  /* 0x0000ff003d047812 */ /* 0x000fe200078ef822 */
[----:B------:R-:W4:Y:S03]  /*0890*/  LDG.E.U8 R32, desc[UR6][R14.64+0x25] ;  /* 0x000025060e207981 */ /* 0x000f26000c1e1100 */
[----:B------:R-:W-:Y:S01]  /*08a0*/  LOP3.LUT R6, R62, 0xff00, R5, 0xf8, !PT ;  /* 0x0000ff003e067812 */ /* 0x000fe200078ef805 */
[----:B------:R-:W4:Y:S01]  /*08b0*/  LDG.E.U8 R34, desc[UR6][R14.64+0x24] ;  /* 0x000024060e227981 */ /* 0x000f22000c1e1100 */
[----:B------:R-:W-:-:S02]  /*08c0*/  LOP3.LUT R4, R4, 0xff0000, R33, 0xf8, !PT ;  /* 0x00ff000004047812 */ /* 0x000fc400078ef821 */
[----:B------:R-:W-:Y:S01]  /*08d0*/  LOP3.LUT R6, R6, 0xff0000, R29, 0xf8, !PT ;  /* 0x00ff000006067812 */ /* 0x000fe200078ef81d */
[----:B------:R-:W4:Y:S01]  /*08e0*/  LDG.E.U8 R33, desc[UR6][R14.64+0x2c] ;  /* 0x00002c060e217981 */ /* 0x000f22000c1e1100 */
[----:B------:R-:W-:Y:S01]  /*08f0*/  LOP3.LUT R7, R31, R4, RZ, 0xfc, !PT ;  /* 0x000000041f077212 */ /* 0x000fe200078efcff */
[----:B------:R-:W-:Y:S01]  /*0900*/  IMAD.MOV.U32 R4, RZ, RZ, R28 ;  /* 0x000000ffff047224 */ /* 0x000fe200078e001c */
[----:B------:R-:W-:Y:S01]  /*0910*/  LOP3.LUT R5, R59, R6, RZ, 0xfc, !PT ;  /* 0x000000063b057212 */ /* 0x000fe200078efcff */
[----:B------:R-:W-:Y:S01]  /*0920*/  IMAD.MOV.U32 R6, RZ, RZ, R60 ;  /* 0x000000ffff067224 */ /* 0x000fe200078e003c */
[----:B------:R-:W4:Y:S01]  /*0930*/  LDG.E.U8 R31, desc[UR6][R14.64+0x2d] ;  /* 0x00002d060e1f7981 */ /* 0x000f22000c1e1100 */
[----:B------:R-:W-:-:S03]  /*0940*/  IMAD.WIDE.U32 R60, R23, 0x1000000, RZ ;  /* 0x01000000173c7825 */ /* 0x000fc600078e00ff */
[----:B------:R0:W-:Y:S02]  /*0950*/  STL.128 [R1+0x80], R4 ;  /* 0x0000800401007387 */ /* 0x0001e40000100c00 */
[----:B0-----:R-:W-:-:S03]  /*0960*/  IMAD.WIDE.U32 R6, R21, 0x100, RZ ;  /* 0x0000010015067825 */ /* 0x001fc600078e00ff */
[----:B------:R-:W-:Y:S02]  /*0970*/  LOP3.LUT R29, R6, 0xff, R20, 0xf8, !PT ;  /* 0x000000ff061d7812 */ /* 0x000fe400078ef814 */
[----:B------:R-:W-:Y:S02]  /*0980*/  PRMT R20, R20, 0x3340, R21 ;  /* 0x0000334014147816 */ /* 0x000fe40000000015 */
[----:B------:R-:W4:Y:S01]  /*0990*/  LDG.E.U8 R21, desc[UR6][R14.64+0x3a] ;  /* 0x00003a060e157981 */ /* 0x000f22000c1e1100 */
[C---:B--2---:R-:W-:Y:S01]  /*09a0*/  IMAD.WIDE.U32 R4, R11.reuse, 0x10000, RZ ;  /* 0x000100000b047825 */ /* 0x044fe200078e00ff */
[----:B------:R-:W-:-:S04]  /*09b0*/  PRMT R23, R11, 0x3340, R23 ;  /* 0x000033400b177816 */ /* 0x000fc80000000017 */
[----:B------:R-:W-:Y:S01]  /*09c0*/  LOP3.LUT R11, R61, R5, R7, 0xfe, !PT ;  /* 0x000000053d0b7212 */ /* 0x000fe200078efe07 */
[----:B---3--:R-:W-:Y:S01]  /*09d0*/  IMAD.WIDE.U32 R6, R13, 0x100, RZ ;  /* 0x000001000d067825 */ /* 0x008fe200078e00ff */
[----:B------:R-:W-:Y:S02]  /*09e0*/  LOP3.LUT R60, R60, R4, R29, 0xfe, !PT ;  /* 0x000000043c3c7212 */ /* 0x000fe400078efe1d */
[----:B------:R-:W-:Y:S01]  /*09f0*/  LOP3.LUT R59, R6, 0xff, R18, 0xf8, !PT ;  /* 0x000000ff063b7812 */ /* 0x000fe200078ef812 */
[----:B----4-:R-:W-:-:S04]  /*0a00*/  IMAD.WIDE.U32 R28, R16, 0x10000, RZ ;  /* 0x00010000101c7825 */ /* 0x010fc800078e00ff */
[----:B------:R-:W-:Y:S01]  /*0a10*/  IMAD.WIDE.U32 R4, R17, 0x1000000, RZ ;  /* 0x0100000011047825 */ /* 0x000fe200078e00ff */
[----:B------:R-:W-:Y:S02]  /*0a20*/  PRMT R16, R16, 0x3340, R17 ;  /* 0x0000334010107816 */ /* 0x000fe40000000011 */
[----:B------:R-:W-:Y:S02]  /*0a30*/  PRMT R17, R18, 0x3340, R13 ;  /* 0x0000334012117816 */ /* 0x000fe4000000000d */
[----:B------:R-:W-:Y:S02]  /*0a40*/  LOP3.LUT R13, R5, R29, R7, 0xfe, !PT ;  /* 0x0000001d050d7212 */ /* 0x000fe400078efe07 */
[----:B------:R-:W-:Y:S01]  /*0a50*/  LOP3.LUT R59, R4, R28, R59, 0xfe, !PT ;  /* 0x0000001c043b7212 */ /* 0x000fe200078efe3b */
[----:B------:R-:W2:Y:S01]  /*0a60*/  LDG.E.U8 R29, desc[UR6][R14.64+0x2e] ;  /* 0x00002e060e1d7981 */ /* 0x000ea2000c1e1100 */
[----:B------:R-:W-:Y:S02]  /*0a70*/  PRMT R18, R8, 0x3340, R27 ;  /* 0x0000334008127816 */ /* 0x000fe4000000001b */
[----:B------:R-:W-:Y:S01]  /*0a80*/  PRMT R4, R9, 0x3340, R24 ;  /* 0x0000334009047816 */ /* 0x000fe20000000018 */
[----:B------:R-:W3:Y:S01]  /*0a90*/  LDG.E.U8 R28, desc[UR6][R14.64+0x26] ;  /* 0x000026060e1c7981 */ /* 0x000ee2000c1e1100 */
[----:B------:R-:W-:-:S02]  /*0aa0*/  PRMT R7, R22, 0x3340, R10 ;  /* 0x0000334016077816 */ /* 0x000fc4000000000a */
[----:B------:R-:W-:Y:S02]  /*0ab0*/  PRMT R5, R26, 0x3340, R25 ;  /* 0x000033401a057816 */ /* 0x000fe40000000019 */
[----:B------:R-:W-:Y:S02]  /*0ac0*/  PRMT R7, R4, 0x5410, R7 ;  /* 0x0000541004077816 */ /* 0x000fe40000000007 */
[----:B------:R-:W-:Y:S02]  /*0ad0*/  PRMT R5, R18, 0x5410, R5 ;  /* 0x0000541012057816 */ /* 0x000fe40000000005 */
[----:B------:R-:W-:Y:S01]  /*0ae0*/  PRMT R4, R17, 0x5410, R16 ;  /* 0x0000541011047816 */ /* 0x000fe20000000010 */
[----:B------:R-:W2:Y:S04]  /*0af0*/  LDG.E.U8 R18, desc[UR6][R14.64+0x2f] ;  /* 0x00002f060e127981 */ /* 0x000ea8000c1e1100 */
[----:B------:R-:W3:Y:S01]  /*0b00*/  LDG.E.U8 R17, desc[UR6][R14.64+0x27] ;  /* 0x000027060e117981 */ /* 0x000ee2000c1e1100 */
[----:B------:R-:W-:-:S03]  /*0b10*/  PRMT R6, R20, 0x5410, R23 ;  /* 0x0000541014067816 */ /* 0x000fc60000000017 */
[----:B------:R-:W4:Y:S01]  /*0b20*/  LDG.E.U8 R23, desc[UR6][R14.64+0x39] ;  /* 0x000039060e177981 */ /* 0x000f22000c1e1100 */
[----:B------:R-:W-:-:S03]  /*0b30*/  LOP3.LUT R61, R11, 0xff, R9, 0xf8, !PT ;  /* 0x000000ff0b3d7812 */ /* 0x000fc600078ef809 */
[----:B------:R-:W4:Y:S04]  /*0b40*/  LDG.E.U8 R16, desc[UR6][R14.64+0x3b] ;  /* 0x00003b060e107981 */ /* 0x000f28000c1e1100 */
[----:B------:R-:W4:Y:S01]  /*0b50*/  LDG.E.U8 R11, desc[UR6][R14.64+0x38] ;  /* 0x000038060e0b7981 */ /* 0x000f22000c1e1100 */
[----:B------:R-:W-:-:S03]  /*0b60*/  LOP3.LUT R62, R13, 0xff, R8, 0xf8, !PT ;  /* 0x000000ff0d3e7812 */ /* 0x000fc600078ef808 */
[----:B------:R-:W4:Y:S04]  /*0b70*/  LDG.E.U8 R8, desc[UR6][R14.64+0x31] ;  /* 0x000031060e087981 */ /* 0x000f28000c1e1100 */
[----:B------:R-:W4:Y:S04]  /*0b80*/  LDG.E.U8 R20, desc[UR6][R14.64+0x32] ;  /* 0x000032060e147981 */ /* 0x000f28000c1e1100 */
[----:B------:R-:W4:Y:S04]  /*0b90*/  LDG.E.U8 R13, desc[UR6][R14.64+0x33] ;  /* 0x000033060e0d7981 */ /* 0x000f28000c1e1100 */
[----:B------:R-:W4:Y:S01]  /*0ba0*/  LDG.E.U8 R9, desc[UR6][R14.64+0x30] ;  /* 0x000030060e097981 */ /* 0x000f22000c1e1100 */
[----:B------:R-:W-:-:S02]  /*0bb0*/  IMAD.SHL.U32 R24, R24, 0x100, RZ ;  /* 0x0000010018187824 */ /* 0x000fc400078e00ff */
[----:B------:R-:W-:Y:S01]  /*0bc0*/  IMAD.SHL.U32 R27, R27, 0x100, RZ ;  /* 0x000001001b1b7824 */ /* 0x000fe200078e00ff */
[----:B------:R0:W-:Y:S01]  /*0bd0*/  STL.128 [R1+0x10], R4 ;  /* 0x0000100401007387 */ /* 0x0001e20000100c00 */
[----:B------:R-:W-:Y:S02]  /*0be0*/  IMAD.U32 R22, R22, 0x10000, RZ ;  /* 0x0001000016167824 */ /* 0x000fe400078e00ff */
[----:B------:R-:W-:Y:S01]  /*0bf0*/  IMAD.U32 R26, R26, 0x10000, RZ ;  /* 0x000100001a1a7824 */ /* 0x000fe200078e00ff */
[----:B------:R-:W-:Y:S01]  /*0c00*/  LOP3.LUT R27, R62, 0xff00, R27, 0xf8, !PT ;  /* 0x0000ff003e1b7812 */ /* 0x000fe200078ef81b */
[----:B------:R-:W-:Y:S02]  /*0c10*/  IMAD.SHL.U32 R10, R10, 0x1000000, RZ ;  /* 0x010000000a0a7824 */ /* 0x000fe400078e00ff */
[----:B------:R-:W-:Y:S01]  /*0c20*/  IMAD.SHL.U32 R25, R25, 0x1000000, RZ ;  /* 0x0100000019197824 */ /* 0x000fe200078e00ff */
[----:B------:R-:W-:Y:S02]  /*0c30*/  LOP3.LUT R26, R27, 0xff0000, R26, 0xf8, !PT ;  /* 0x00ff00001b1a7812 */ /* 0x000fe400078ef81a */
[----:B0-----:R-:W-:-:S04]  /*0c40*/  LOP3.LUT R7, R61, 0xff00, R24, 0xf8, !PT ;  /* 0x0000ff003d077812 */ /* 0x001fc800078ef818 */
[----:B------:R-:W-:Y:S01]  /*0c50*/  LOP3.LUT R7, R7, 0xff0000, R22, 0xf8, !PT ;  /* 0x00ff000007077812 */ /* 0x000fe200078ef816 */
[----:B------:R-:W-:Y:S01]  /*0c60*/  IMAD.MOV.U32 R6, RZ, RZ, R60 ;  /* 0x000000ffff067224 */ /* 0x000fe200078e003c */
[----:B------:R-:W-:Y:S01]  /*0c70*/  LOP3.LUT R5, R25, R26, RZ, 0xfc, !PT ;  /* 0x0000001a19057212 */ /* 0x000fe200078efcff */
[----:B------:R-:W-:Y:S01]  /*0c80*/  IMAD.MOV.U32 R4, RZ, RZ, R59 ;  /* 0x000000ffff047224 */ /* 0x000fe200078e003b */
[----:B------:R-:W-:Y:S01]  /*0c90*/  LOP3.LUT R7, R10, R7, RZ, 0xfc, !PT ;  /* 0x000000070a077212 */ /* 0x000fe200078efcff */
[----:B------:R-:W-:Y:S01]  /*0ca0*/  IMAD.WIDE.U32 R24, R54, 0x100, RZ ;  /* 0x0000010036187825 */ /* 0x000fe200078e00ff */
[----:B------:R-:W4:Y:S04]  /*0cb0*/  LDG.E.U8 R26, desc[UR6][R14.64+0x3e] ;  /* 0x00003e060e1a7981 */ /* 0x000f28000c1e1100 */
[----:B------:R0:W-:Y:S01]  /*0cc0*/  STL.128 [R1+0x90], R4 ;  /* 0x0000900401007387 */ /* 0x0001e20000100c00 */
[----:B------:R-:W-:Y:S01]  /*0cd0*/  LOP3.LUT R27, R24, 0xff, R57, 0xf8, !PT ;  /* 0x000000ff181b7812 */ /* 0x000fe200078ef839 */
[----:B0-----:R-:W-:-:S04]  /*0ce0*/  IMAD.WIDE.U32 R6, R56, 0x10000, RZ ;  /* 0x0001000038067825 */ /* 0x001fc800078e00ff */
[----:B------:R-:W-:-:S05]  /*0cf0*/  IMAD.WIDE.U32 R4, R55, 0x1000000, RZ ;  /* 0x0100000037047825 */ /* 0x000fca00078e00ff */
[----:B------:R-:W-:Y:S01]  /*0d00*/  LOP3.LUT R60, R5, R7, R25, 0xfe, !PT ;  /* 0x00000007053c7212 */ /* 0x000fe200078efe19 */
[----:B------:R-:W-:Y:S01]  /*0d10*/  IMAD.WIDE.U32 R24, R19, 0x100, RZ ;  /* 0x0000010013187825 */ /* 0x000fe200078e00ff */
[----:B------:R-:W-:-:S03]  /*0d20*/  LOP3.LUT R10, R4, R6, R27, 0xfe, !PT ;  /* 0x00000006040a7212 */ /* 0x000fc600078efe1b */
[----:B------:R-:W-:-:S04]  /*0d30*/  IMAD.WIDE.U32 R6, R30, 0x10000, RZ ;  /* 0x000100001e067825 */ /* 0x000fc800078e00ff */
[----:B------:R-:W-:Y:S01]  /*0d40*/  IMAD.WIDE.U32 R4, R35, 0x1000000, RZ ;  /* 0x0100000023047825 */ /* 0x000fe200078e00ff */
[----:B------:R-:W-:Y:S02]  /*0d50*/  LOP3.LUT R27, R24, 0xff, R58, 0xf8, !PT ;  /* 0x000000ff181b7812 */ /* 0x000fe400078ef83a */
[----:B------:R-:W4:Y:S02]  /*0d60*/  LDG.E.U8 R24, desc[UR6][R14.64+0x3c] ;  /* 0x00003c060e187981 */ /* 0x000f24000c1e1100 */
[----:B------:R-:W-:Y:S02]  /*0d70*/  LOP3.LUT R59, R5, R7, R25, 0xfe, !PT ;  /* 0x00000007053b7212 */ /* 0x000fe400078efe19 */
[----:B------:R-:W4:Y:S01]  /*0d80*/  LDG.E.U8 R25, desc[UR6][R14.64+0x3d] ;  /* 0x00003d060e197981 */ /* 0x000f22000c1e1100 */
[----:B------:R-:W-:-:S03]  /*0d90*/  LOP3.LUT R22, R4, R6, R27, 0xfe, !PT ;  /* 0x0000000604167212 */ /* 0x000fc600078efe1b */
[----:B------:R-:W4:Y:S01]  /*0da0*/  LDG.E.U8 R27, desc[UR6][R14.64+0x3f] ;  /* 0x00003f060e1b7981 */ /* 0x000f22000c1e1100 */
[----:B------:R-:W-:Y:S02]  /*0db0*/  PRMT R35, R30, 0x3340, R35 ;  /* 0x000033401e237816 */ /* 0x000fe40000000023 */
[----:B------:R-:W-:Y:S02]  /*0dc0*/  PRMT R4, R33, 0x3340, R31 ;  /* 0x0000334021047816 */ /* 0x000fe4000000001f */
[----:B------:R-:W-:Y:S02]  /*0dd0*/  PRMT R6, R56, 0x3340, R55 ;  /* 0x0000334038067816 */ /* 0x000fe40000000037 */
[----:B------:R-:W-:Y:S01]  /*0de0*/  PRMT R57, R57, 0x3340, R54 ;  /* 0x0000334039397816 */ /* 0x000fe20000000036 */
[----:B------:R-:W4:Y:S01]  /*0df0*/  LDG.E.U8 R56, desc[UR6][R14.64+0x49] ;  /* 0x000049060e387981 */ /* 0x000f22000c1e1100 */
[----:B------:R-:W-:Y:S02]  /*0e00*/  PRMT R58, R58, 0x3340, R19 ;  /* 0x000033403a3a7816 */ /* 0x000fe40000000013 */
[----:B------:R-:W-:-:S02]  /*0e10*/  PRMT R30, R34, 0x3340, R32 ;  /* 0x00003340221e7816 */ /* 0x000fc40000000020 */
[----:B------:R-:W-:Y:S02]  /*0e20*/  PRMT R6, R57, 0x5410, R6 ;  /* 0x0000541039067816 */ /* 0x000fe40000000006 */
[----:B------:R-:W-:Y:S02]  /*0e30*/  LOP3.LUT R60, R60, 0xff, R33, 0xf8, !PT ;  /* 0x000000ff3c3c7812 */ /* 0x000fe400078ef821 */
[----:B------:R-:W4:Y:S01]  /*0e40*/  LDG.E.U8 R33, desc[UR6][R14.64+0x37] ;  /* 0x000037060e217981 */ /* 0x000f22000c1e1100 */
[----:B------:R-:W-:Y:S01]  /*0e50*/  IMAD.SHL.U32 R31, R31, 0x100, RZ ;  /* 0x000001001f1f7824 */ /* 0x000fe200078e00ff */
[----:B------:R-:W-:Y:S01]  /*0e60*/  LOP3.LUT R59, R59, 0xff, R34, 0xf8, !PT ;  /* 0x000000ff3b3b7812 */ /* 0x000fe200078ef822 */
[----:B------:R-:W-:-:S03]  /*0e70*/  IMAD.SHL.U32 R32, R32, 0x100, RZ ;  /* 0x0000010020207824 */ /* 0x000fc600078e00ff */
[----:B------:R-:W-:Y:S02]  /*0e80*/  LOP3.LUT R34, R60, 0xff00, R31, 0xf8, !PT ;  /* 0x0000ff003c227812 */ /* 0x000fe400078ef81f */
[----:B------:R-:W-:Y:S02]  /*0e90*/  LOP3.LUT R31, R59, 0xff00, R32, 0xf8, !PT ;  /* 0x0000ff003b1f7812 */ /* 0x000fe400078ef820 */
[----:B--2---:R-:W-:Y:S02]  /*0ea0*/  PRMT R7, R29, 0x3340, R18 ;  /* 0x000033401d077816 */ /* 0x004fe40000000012 */
[----:B---3--:R-:W-:Y:S02]  /*0eb0*/  PRMT R5, R28, 0x3340, R17 ;  /* 0x000033401c057816 */ /* 0x008fe40000000011 */
[----:B------:R-:W-:Y:S02]  /*0ec0*/  PRMT R7, R4, 0x5410, R7 ;  /* 0x0000541004077816 */ /* 0x000fe40000000007 */
[----:B------:R-:W-:-:S02]  /*0ed0*/  PRMT R4, R58, 0x5410, R35 ;  /* 0x000054103a047816 */ /* 0x000fc40000000023 */
[----:B------:R-:W-:Y:S01]  /*0ee0*/  PRMT R5, R30, 0x5410, R5 ;  /* 0x000054101e057816 */ /* 0x000fe20000000005 */
[----:B----4-:R-:W-:Y:S01]  /*0ef0*/  IMAD.WIDE.U32 R54, R23, 0x100, RZ ;  /* 0x0000010017367825 */ /* 0x010fe200078e00ff */
[----:B------:R-:W2:Y:S04]  /*0f00*/  LDG.E.U8 R58, desc[UR6][R14.64+0x4a] ;  /* 0x00004a060e3a7981 */ /* 0x000ea8000c1e1100 */
[----:B------:R0:W-:Y:S01]  /*0f10*/  STL.128 [R1+0x20], R4 ;  /* 0x0000200401007387 */ /* 0x0001e20000100c00 */
[----:B------:R-:W-:Y:S01]  /*0f20*/  LOP3.LUT R19, R54, 0xff, R11, 0xf8, !PT ;  /* 0x000000ff36137812 */ /* 0x000fe200078ef80b */
[----:B0-----:R-:W-:-:S04]  /*0f30*/  IMAD.WIDE.U32 R6, R21, 0x10000, RZ ;  /* 0x0001000015067825 */ /* 0x001fc800078e00ff */
[----:B------:R-:W-:-:S05]  /*0f40*/  IMAD.WIDE.U32 R4, R16, 0x1000000, RZ ;  /* 0x0100000010047825 */ /* 0x000fca00078e00ff */
[----:B------:R-:W-:Y:S02]  /*0f50*/  LOP3.LUT R35, R5, R7, R55, 0xfe, !PT ;  /* 0x0000000705237212 */ /* 0x000fe400078efe37 */
[----:B------:R-:W-:Y:S01]  /*0f60*/  LOP3.LUT R19, R4, R6, R19, 0xfe, !PT ;  /* 0x0000000604137212 */ /* 0x000fe200078efe13 */
[----:B------:R-:W-:-:S04]  /*0f70*/  IMAD.WIDE.U32 R4, R8, 0x100, RZ ;  /* 0x0000010008047825 */ /* 0x000fc800078e00ff */
[----:B------:R-:W-:Y:S01]  /*0f80*/  IMAD.WIDE.U32 R54, R20, 0x10000, RZ ;  /* 0x0001000014367825 */ /* 0x000fe200078e00ff */
[----:B------:R-:W-:-:S03]  /*0f90*/  LOP3.LUT R57, R4, 0xff, R9, 0xf8, !PT ;  /* 0x000000ff04397812 */ /* 0x000fc600078ef809 */
[----:B------:R-:W-:-:S05]  /*0fa0*/  IMAD.WIDE.U32 R6, R13, 0x1000000, RZ ;  /* 0x010000000d067825 */ /* 0x000fca00078e00ff */
[----:B------:R-:W-:Y:S02]  /*0fb0*/  LOP3.LUT R4, R7, R55, R5, 0xfe, !PT ;  /* 0x0000003707047212 */ /* 0x000fe400078efe05 */
[----:B------:R-:W-:Y:S01]  /*0fc0*/  LOP3.LUT R30, R6, R54, R57, 0xfe, !PT ;  /* 0x00000036061e7212 */ /* 0x000fe200078efe39 */
[----:B------:R-:W3:Y:S04]  /*0fd0*/  LDG.E.U8 R7, desc[UR6][R14.64+0x35] ;  /* 0x000035060e077981 */ /* 0x000ee8000c1e1100 */
[----:B------:R-:W3:Y:S04]  /*0fe0*/  LDG.E.U8 R6, desc[UR6][R14.64+0x34] ;  /* 0x000034060e067981 */ /* 0x000ee8000c1e1100 */
[----:B------:R-:W4:Y:S01]  /*0ff0*/  LDG.E.U8 R5, desc[UR6][R14.64+0x36] ;  /* 0x000036060e057981 */ /* 0x000f22000c1e1100 */
[----:B------:R-:W-:-:S03]  /*1000*/  IMAD.U32 R29, R29, 0x10000, RZ ;  /* 0x000100001d1d7824 */ /* 0x000fc600078e00ff */
[----:B------:R-:W2:Y:S01]  /*1010*/  LDG.E.U8 R57, desc[UR6][R14.64+0x4b] ;  /* 0x00004b060e397981 */ /* 0x000ea2000c1e1100 */
[----:B------:R-:W-:Y:S01]  /*1020*/  IMAD.U32 R28, R28, 0x10000, RZ ;  /* 0x000100001c1c7824 */ /* 0x000fe200078e00ff */
[----:B------:R-:W-:Y:S01]  /*1030*/  LOP3.LUT R29, R34, 0xff0000, R29, 0xf8, !PT ;  /* 0x00ff0000221d7812 */ /* 0x000fe200078ef81d */
[----:B------:R-:W-:Y:S01]  /*1040*/  IMAD.SHL.U32 R32, R18, 0x1000000, RZ ;  /* 0x0100000012207824 */ /* 0x000fe200078e00ff */
[----:B------:R-:W2:Y:S02]  /*1050*/  LDG.E.U8 R55, desc[UR6][R14.64+0x42] ;  /* 0x000042060e377981 */ /* 0x000ea4000c1e1100 */
[----:B------:R-:W-:Y:S01]  /*1060*/  LOP3.LUT R28, R31, 0xff0000, R28, 0xf8, !PT ;  /* 0x00ff00001f1c7812 */ /* 0x000fe200078ef81c */
[----:B------:R-:W-:Y:S01]  /*1070*/  IMAD.SHL.U32 R31, R17, 0x1000000, RZ ;  /* 0x01000000111f7824 */ /* 0x000fe200078e00ff */
[----:B------:R-:W2:Y:S01]  /*1080*/  LDG.E.U8 R18, desc[UR6][R14.64+0x40] ;  /* 0x000040060e127981 */ /* 0x000ea2000c1e1100 */
[----:B------:R-:W-:-:S03]  /*1090*/  LOP3.LUT R32, R32, R29, RZ, 0xfc, !PT ;  /* 0x0000001d20207212 */ /* 0x000fc600078efcff */
[----:B------:R-:W2:Y:S01]  /*10a0*/  LDG.E.U8 R17, desc[UR6][R14.64+0x41] ;  /* 0x000041060e117981 */ /* 0x000ea2000c1e1100 */
[----:B------:R-:W-:-:S03]  /*10b0*/  PRMT R34, R21, 0x3340, R16 ;  /* 0x0000334015227816 */ /* 0x000fc60000000010 */
[----:B------:R-:W2:Y:S01]  /*10c0*/  LDG.E.U8 R29, desc[UR6][R14.64+0x43] ;  /* 0x000043060e1d7981 */ /* 0x000ea2000c1e1100 */
[----:B------:R-:W-:Y:S02]  /*10d0*/  LOP3.LUT R31, R31, R28, RZ, 0xfc, !PT ;  /* 0x0000001c1f1f7212 */ /* 0x000fe400078efcff */
[----:B------:R-:W-:Y:S01]  /*10e0*/  PRMT R20, R20, 0x3340, R13 ;  /* 0x0000334014147816 */ /* 0x000fe2000000000d */
[----:B------:R-:W2:Y:S04]  /*10f0*/  LDG.E.U8 R28, desc[UR6][R14.64+0x4f] ;  /* 0x00004f060e1c7981 */ /* 0x000ea8000c1e1100 */
[----:B------:R-:W2:Y:S01]  /*1100*/  LDG.E.U8 R13, desc[UR6][R14.64+0x4c] ;  /* 0x00004c060e0d7981 */ /* 0x000ea2000c1e1100 */
[----:B------:R-:W-:Y:S01]  /*1110*/  LOP3.LUT R21, R35, 0xff, R24, 0xf8, !PT ;  /* 0x000000ff23157812 */ /* 0x000fe200078ef818 */
[----:B------:R-:W-:-:S05]  /*1120*/  IMAD.SHL.U32 R16, R25, 0x100, RZ ;  /* 0x0000010019107824 */ /* 0x000fca00078e00ff */
[----:B------:R-:W-:Y:S01]  /*1130*/  LOP3.LUT R21, R21, 0xff00, R16, 0xf8, !PT ;  /* 0x0000ff0015157812 */ /* 0x000fe200078ef810 */
[----:B------:R-:W-:Y:S01]  /*1140*/  IMAD.U32 R16, R26, 0x10000, RZ ;  /* 0x000100001a107824 */ /* 0x000fe200078e00ff */
[----:B------:R-:W-:Y:S02]  /*1150*/  PRMT R35, R24, 0x3340, R25 ;  /* 0x0000334018237816 */ /* 0x000fe40000000019 */
[----:B------:R-:W-:Y:S01]  /*1160*/  PRMT R54, R26, 0x3340, R27 ;  /* 0x000033401a367816 */ /* 0x000fe2000000001b */
[----:B------:R-:W2:Y:S01]  /*1170*/  LDG.E.U8 R24, desc[UR6][R14.64+0x4d] ;  /* 0x00004d060e187981 */ /* 0x000ea2000c1e1100 */
[----:B------:R-:W-:Y:S01]  /*1180*/  LOP3.LUT R16, R21, 0xff0000, R16, 0xf8, !PT ;  /* 0x00ff000015107812 */ /* 0x000fe200078ef810 */
[----:B------:R-:W-:Y:S02]  /*1190*/  IMAD.SHL.U32 R21, R27, 0x1000000, RZ ;  /* 0x010000001b157824 */ /* 0x000fe400078e00ff */
[----:B------:R-:W2:Y:S01]  /*11a0*/  LDG.E.U8 R27, desc[UR6][R14.64+0x4e] ;  /* 0x00004e060e1b7981 */ /* 0x000ea2000c1e1100 */
[----:B------:R-:W-:-:S02]  /*11b0*/  PRMT R11, R11, 0x3340, R23 ;  /* 0x000033400b0b7816 */ /* 0x000fc40000000017 */
[----:B------:R-:W-:Y:S01]  /*11c0*/  LOP3.LUT R21, R21, R16, RZ, 0xfc, !PT ;  /* 0x0000001015157212 */ /* 0x000fe200078efcff */
[----:B------:R-:W2:Y:S04]  /*11d0*/  LDG.E.U8 R25, desc[UR6][R14.64+0x45] ;  /* 0x000045060e197981 */ /* 0x000ea8000c1e1100 */
[----:B------:R-:W2:Y:S04]  /*11e0*/  LDG.E.U8 R16, desc[UR6][R14.64+0x44] ;  /* 0x000044060e107981 */ /* 0x000ea8000c1e1100 */
[----:B------:R-:W2:Y:S04]  /*11f0*/  LDG.E.U8 R23, desc[UR6][R14.64+0x46] ;  /* 0x000046060e177981 */ /* 0x000ea8000c1e1100 */
[----:B------:R-:W2:Y:S01]  /*1200*/  LDG.E.U8 R26, desc[UR6][R14.64+0x47] ;  /* 0x000047060e1a7981 */ /* 0x000ea2000c1e1100 */
[----:B------:R-:W-:-:S02]  /*1210*/  PRMT R9, R9, 0x3340, R8 ;  /* 0x0000334009097816 */ /* 0x000fc40000000008 */
[----:B---3--:R-:W-:Y:S01]  /*1220*/  PRMT R8, R6, 0x3340, R7 ;  /* 0x0000334006087816 */ /* 0x008fe20000000007 */
[----:B------:R-:W-:Y:S01]  /*1230*/  IMAD.SHL.U32 R7, R7, 0x100, RZ ;  /* 0x0000010007077824 */ /* 0x000fe200078e00ff */
[----:B------:R-:W-:-:S04]  /*1240*/  LOP3.LUT R4, R4, 0xff, R6, 0xf8, !PT ;  /* 0x000000ff04047812 */ /* 0x000fc800078ef806 */
[----:B------:R-:W-:Y:S01]  /*1250*/  LOP3.LUT R59, R4, 0xff00, R7, 0xf8, !PT ;  /* 0x0000ff00043b7812 */ /* 0x000fe200078ef807 */
[C---:B----4-:R-:W-:Y:S01]  /*1260*/  IMAD.U32 R4, R5.reuse, 0x10000, RZ ;  /* 0x0001000005047824 */ /* 0x050fe200078e00ff */
[----:B------:R-:W-:Y:S01]  /*1270*/  PRMT R5, R5, 0x3340, R33 ;  /* 0x0000334005057816 */ /* 0x000fe20000000021 */
[----:B------:R-:W-:Y:S01]  /*1280*/  IMAD.SHL.U32 R33, R33, 0x1000000, RZ ;  /* 0x0100000021217824 */ /* 0x000fe200078e00ff */
[----:B------:R-:W-:Y:S02]  /*1290*/  PRMT R6, R11, 0x5410, R34 ;  /* 0x000054100b067816 */ /* 0x000fe40000000022 */
[----:B------:R-:W-:Y:S01]  /*12a0*/  LOP3.LUT R34, R59, 0xff0000, R4, 0xf8, !PT ;  /* 0x00ff00003b227812 */ /* 0x000fe200078ef804 */
[----:B------:R-:W-:Y:S01]  /*12b0*/  IMAD.MOV.U32 R11, RZ, RZ, R32 ;  /* 0x000000ffff0b7224 */ /* 0x000fe200078e0020 */
[----:B------:R-:W-:Y:S01]  /*12c0*/  PRMT R7, R35, 0x5410, R54 ;  /* 0x0000541023077816 */ /* 0x000fe20000000036 */
[----:B--2---:R-:W-:Y:S01]  /*12d0*/  IMAD.WIDE.U32 R60, R57, 0x1000000, RZ ;  /* 0x01000000393c7825 */ /* 0x004fe200078e00ff */
[----:B------:R-:W-:Y:S01]  /*12e0*/  PRMT R4, R9, 0x5410, R20 ;  /* 0x0000541009047816 */ /* 0x000fe20000000014 */
[----:B------:R-:W2:Y:S01]  /*12f0*/  LDG.E.U8 R54, desc[UR6][R14.64+0x5c] ;  /* 0x00005c060e367981 */ /* 0x000ea2000c1e1100 */
[----:B------:R-:W-:Y:S01]  /*1300*/  PRMT R5, R8, 0x5410, R5 ;  /* 0x0000541008057816 */ /* 0x000fe20000000005 */
[----:B------:R-:W-:Y:S01]  /*1310*/  IMAD.MOV.U32 R8, RZ, RZ, R22 ;  /* 0x000000ffff087224 */ /* 0x000fe200078e0016 */
[----:B------:R-:W-:Y:S01]  /*1320*/  LOP3.LUT R33, R33, R34, RZ, 0xfc, !PT ;  /* 0x0000002221217212 */ /* 0x000fe200078efcff */
[----:B------:R-:W-:Y:S01]  /*1330*/  IMAD.MOV.U32 R9, RZ, RZ, R31 ;  /* 0x000000ffff097224 */ /* 0x000fe200078e001f */
[----:B------:R-:W3:Y:S04]  /*1340*/  LDG.E.U8 R20, desc[UR6][R14.64+0x5a] ;  /* 0x00005a060e147981 */ /* 0x000ee8000c1e1100 */
[----:B------:R0:W-:Y:S04]  /*1350*/  STL.128 [R1+0x30], R4 ;  /* 0x0000300401007387 */ /* 0x0001e80000100c00 */
[----:B------:R4:W-:Y:S04]  /*1360*/  STL.128 [R1+0xa0], R8 ;  /* 0x0000a00801007387 */ /* 0x0009e80000100c00 */
[----:B------:R-:W2:Y:S04]  /*1370*/  LDG.E.U8 R22, desc[UR6][R14.64+0x59] ;  /* 0x000059060e167981 */ /* 0x000ea8000c1e1100 */
[----:B------:R-:W2:Y:S01]  /*1380*/  LDG.E.U8 R31, desc[UR6][R14.64+0x5d] ;  /* 0x00005d060e1f7981 */ /* 0x000ea2000c1e1100 */
[----:B0-----:R-:W-:-:S03]  /*1390*/  IMAD.MOV.U32 R6, RZ, RZ, R19 ;  /* 0x000000ffff067224 */ /* 0x001fc600078e0013 */
[----:B------:R-:W2:Y:S01]  /*13a0*/  LDG.E.U8 R34, desc[UR6][R14.64+0x5e] ;  /* 0x00005e060e227981 */ /* 0x000ea2000c1e1100 */
[----:B------:R-:W-:Y:S02]  /*13b0*/  IMAD.MOV.U32 R7, RZ, RZ, R21 ;  /* 0x000000ffff077224 */ /* 0x000fe400078e0015 */
[----:B------:R-:W-:Y:S01]  /*13c0*/  IMAD.MOV.U32 R4, RZ, RZ, R30 ;  /* 0x000000ffff047224 */ /* 0x000fe200078e001e */
[----:B------:R-:W2:Y:S01]  /*13d0*/  LDG.E.U8 R19, desc[UR6][R14.64+0x5b] ;  /* 0x00005b060e137981 */ /* 0x000ea2000c1e1100 */
[----:B------:R-:W-:Y:S02]  /*13e0*/  IMAD.MOV.U32 R5, RZ, RZ, R33 ;  /* 0x000000ffff057224 */ /* 0x000fe400078e0021 */
[----:B----4-:R-:W-:Y:S01]  /*13f0*/  IMAD.WIDE.U32 R8, R56, 0x100, RZ ;  /* 0x0000010038087825 */ /* 0x010fe200078e00ff */
[----:B------:R-:W4:Y:S04]  /*1400*/  LDG.E.U8 R30, desc[UR6][R14.64+0x52] ;  /* 0x000052060e1e7981 */ /* 0x000f28000c1e1100 */
[----:B------:R0:W-:Y:S01]  /*1410*/  STL.128 [R1+0xb0], R4 ;  /* 0x0000b00401007387 */ /* 0x0001e20000100c00 */
[----:B------:R-:W-:-:S03]  /*1420*/  LOP3.LUT R21, R8, 0xff, R63, 0xf8, !PT ;  /* 0x000000ff08157812 */ /* 0x000fc600078ef83f */
[----:B------:R-:W4:Y:S04]  /*1430*/  LDG.E.U8 R32, desc[UR6][R14.64+0x53] ;  /* 0x000053060e207981 */ /* 0x000f28000c1e1100 */
[----:B------:R-:W4:Y:S04]  /*1440*/  LDG.E.U8 R33, desc[UR6][R14.64+0x51] ;  /* 0x000051060e217981 */ /* 0x000f28000c1e1100 */
[----:B------:R-:W4:Y:S01]  /*1450*/  LDG.E.U8 R35, desc[UR6][R14.64+0x5f] ;  /* 0x00005f060e237981 */ /* 0x000f22000c1e1100 */
[----:B0-----:R-:W-:-:S03]  /*1460*/  IMAD.WIDE.U32 R4, R58, 0x10000, RZ ;  /* 0x000100003a047825 */ /* 0x001fc600078e00ff */
[----:B------:R-:W4:Y:S01]  /*1470*/  LDG.E.U8 R10, desc[UR6][R14.64+0x6b] ;  /* 0x00006b060e0a7981 */ /* 0x000f22000c1e1100 */
[----:B------:R-:W-:-:S03]  /*1480*/  LOP3.LUT R60, R60, R4, R21, 0xfe, !PT ;  /* 0x000000043c3c7212 */ /* 0x000fc600078efe15 */
[----:B------:R-:W4:Y:S01]  /*1490*/  LDG.E.U8 R11, desc[UR6][R14.64+0x68] ;  /* 0x000068060e0b7981 */ /* 0x000f22000c1e1100 */
[----:B------:R-:W-:-:S03]  /*14a0*/  LOP3.LUT R62, R61, R5, R9, 0xfe, !PT ;  /* 0x000000053d3e7212 */ /* 0x000fc600078efe09 */
[----:B------:R-:W4:Y:S01]  /*14b0*/  LDG.E.U8 R21, desc[UR6][R14.64+0x58] ;  /* 0x000058060e157981 */ /* 0x000f22000c1e1100 */
[----:B------:R-:W-:-:S04]  /*14c0*/  IMAD.WIDE.U32 R8, R17, 0x100, RZ ;  /* 0x0000010011087825 */ /* 0x000fc800078e00ff */
[----:B------:R-:W-:Y:S01]  /*14d0*/  IMAD.WIDE.U32 R6, R55, 0x10000, RZ ;  /* 0x0001000037067825 */ /* 0x000fe200078e00ff */
[----:B------:R-:W-:-:S03]  /*14e0*/  LOP3.LUT R59, R8, 0xff, R18, 0xf8, !PT ;  /* 0x000000ff083b7812 */ /* 0x000fc600078ef812 */
[----:B------:R-:W-:Y:S01]  /*14f0*/  IMAD.WIDE.U32 R4, R29, 0x1000000, RZ ;  /* 0x010000001d047825 */ /* 0x000fe200078e00ff */
[----:B------:R-:W-:Y:S02]  /*1500*/  PRMT R63, R63, 0x3340, R56 ;  /* 0x000033403f3f7816 */ /* 0x000fe40000000038 */
[----:B------:R-:W4:Y:S01]  /*1510*/  LDG.E.U8 R56, desc[UR6][R14.64+0x55] ;  /* 0x000055060e387981 */ /* 0x000f22000c1e1100 */
[----:B------:R-:W-:Y:S02]  /*1520*/  LOP3.LUT R59, R4, R6, R59, 0xfe, !PT ;  /* 0x00000006043b7212 */ /* 0x000fe400078efe3b */
[----:B------:R-:W-:Y:S02]  /*1530*/  PRMT R6, R58, 0x3340, R57 ;  /* 0x000033403a067816 */ /* 0x000fe40000000039 */
[----:B------:R-:W4:Y:S01]  /*1540*/  LDG.E.U8 R57, desc[UR6][R14.64+0x54] ;  /* 0x000054060e397981 */ /* 0x000f22000c1e1100 */
[----:B------:R-:W-:-:S03]  /*1550*/  PRMT R4, R55, 0x3340, R29 ;  /* 0x0000334037047816 */ /* 0x000fc6000000001d */
[----:B------:R-:W4:Y:S04]  /*1560*/  LDG.E.U8 R58, desc[UR6][R14.64+0x50] ;  /* 0x000050060e3a7981 */ /* 0x000f28000c1e1100 */
[----:B------:R-:W4:Y:S01]  /*1570*/  LDG.E.U8 R55, desc[UR6][R14.64+0x56] ;  /* 0x000056060e377981 */ /* 0x000f22000c1e1100 */
[----:B------:R-:W-:-:S03]  /*1580*/  LOP3.LUT R61, R5, R7, R9, 0xfe, !PT ;  /* 0x00000007053d7212 */ /* 0x000fc600078efe09 */
[----:B------:R-:W4:Y:S01]  /*1590*/  LDG.E.U8 R29, desc[UR6][R14.64+0x57] ;  /* 0x000057060e1d7981 */ /* 0x000f22000c1e1100 */
[----:B------:R-:W-:Y:S02]  /*15a0*/  PRMT R8, R13, 0x3340, R24 ;  /* 0x000033400d087816 */ /* 0x000fe40000000018 */
[----:B------:R-:W-:Y:S01]  /*15b0*/  PRMT R7, R27, 0x3340, R28 ;  /* 0x000033401b077816 */ /* 0x000fe2000000001c */
[----:B------:R-:W4:Y:S01]  /*15c0*/  LDG.E.U8 R9, desc[UR6][R14.64+0x6a] ;  /* 0x00006a060e097981 */ /* 0x000f22000c1e1100 */
[----:B------:R-:W-:Y:S02]  /*15d0*/  PRMT R5, R23, 0x3340, R26 ;  /* 0x0000334017057816 */ /* 0x000fe4000000001a */
[----:B------:R-:W-:Y:S02]  /*15e0*/  PRMT R7, R8, 0x5410, R7 ;  /* 0x0000541008077816 */ /* 0x000fe40000000007 */
[----:B------:R-:W-:-:S04]  /*15f0*/  PRMT R8, R16, 0x3340, R25 ;  /* 0x0000334010087816 */ /* 0x000fc80000000019 */
[----:B------:R-:W-:Y:S02]  /*1600*/  PRMT R5, R8, 0x5410, R5 ;  /* 0x0000541008057816 */ /* 0x000fe40000000005 */
[----:B------:R-:W4:Y:S01]  /*1610*/  LDG.E.U8 R8, desc[UR6][R14.64+0x69] ;  /* 0x000069060e087981 */ /* 0x000f22000c1e1100 */
[----:B------:R-:W-:Y:S02]  /*1620*/  PRMT R17, R18, 0x3340, R17 ;  /* 0x0000334012117816 */ /* 0x000fe40000000011 */
[----:B------:R-:W-:Y:S01]  /*1630*/  LOP3.LUT R62, R62, 0xff, R13, 0xf8, !PT ;  /* 0x000000ff3e3e7812 */ /* 0x000fe200078ef80d */
[----:B------:R-:W4:Y:S01]  /*1640*/  LDG.E.U8 R18, desc[UR6][R14.64+0x60] ;  /* 0x000060060e127981 */ /* 0x000f22000c1e1100 */
[----:B------:R-:W-:Y:S02]  /*1650*/  PRMT R4, R17, 0x5410, R4 ;  /* 0x0000541011047816 */ /* 0x000fe40000000004 */
[----:B------:R-:W-:Y:S01]  /*1660*/  LOP3.LUT R61, R61, 0xff, R16, 0xf8, !PT ;  /* 0x000000ff3d3d7812 */ /* 0x000fe200078ef810 */
[----:B------:R-:W4:Y:S04]  /*1670*/  LDG.E.U8 R13, desc[UR6][R14.64+0x61] ;  /* 0x000061060e0d7981 */ /* 0x000f28000c1e1100 */
[----:B------:R-:W4:Y:S04]  /*1680*/  LDG.E.U8 R16, desc[UR6][R14.64+0x62] ;  /* 0x000062060e107981 */ /* 0x000f28000c1e1100 */
[----:B------:R-:W4:Y:S01]  /*1690*/  LDG.E.U8 R17, desc[UR6][R14.64+0x63] ;  /* 0x000063060e117981 */ /* 0x000f22000c1e1100 */
[----:B------:R-:W-:-:S05]  /*16a0*/  PRMT R6, R63, 0x5410, R6 ;  /* 0x000054103f067816 */ /* 0x000fca0000000006 */
[----:B------:R0:W-:Y:S01]  /*16b0*/  STL.128 [R1+0x40], R4 ;  /* 0x0000400401007387 */ /* 0x0001e20000100c00 */
[----:B------:R-:W-:Y:S02]  /*16c0*/  IMAD.U32 R27, R27, 0x10000, RZ ;  /* 0x000100001b1b7824 */ /* 0x000fe400078e00ff */
[----:B------:R-:W-:Y:S02]  /*16d0*/  IMAD.U32 R23, R23, 0x10000, RZ ;  /* 0x0001000017177824 */ /* 0x000fe400078e00ff */
[----:B------:R-:W-:Y:S02]  /*16e0*/  IMAD.SHL.U32 R28, R28, 0x1000000, RZ ;  /* 0x010000001c1c7824 */ /* 0x000fe400078e00ff */
[----:B------:R-:W-:Y:S02]  /*16f0*/  IMAD.SHL.U32 R26, R26, 0x1000000, RZ ;  /* 0x010000001a1a7824 */ /* 0x000fe400078e00ff */
[----:B0-----:R-:W-:Y:S02]  /*1700*/  IMAD.SHL.U32 R5, R24, 0x100, RZ ;  /* 0x0000010018057824 */ /* 0x001fe400078e00ff */
[----:B------:R-:W-:-:S03]  /*1710*/  IMAD.SHL.U32 R4, R25, 0x100, RZ ;  /* 0x0000010019047824 */ /* 0x000fc600078e00ff */
[----:B------:R-:W-:Y:S02]  /*1720*/  LOP3.LUT R62, R62, 0xff00, R5, 0xf8, !PT ;  /* 0x0000ff003e3e7812 */ /* 0x000fe400078ef805 */
[----:B------:R-:W-:Y:S02]  /*1730*/  LOP3.LUT R4, R61, 0xff00, R4, 0xf8, !PT ;  /* 0x0000ff003d047812 */ /* 0x000fe400078ef804 */
[----:B------:R-:W-:Y:S02]  /*1740*/  LOP3.LUT R7, R62, 0xff0000, R27, 0xf8, !PT ;  /* 0x00ff00003e077812 */ /* 0x000fe400078ef81b */
[----:B------:R-:W-:Y:S01]  /*1750*/  LOP3.LUT R5, R4, 0xff0000, R23, 0xf8, !PT ;  /* 0x00ff000004057812 */ /* 0x000fe200078ef817 */
[----:B------:R-:W-:Y:S01]  /*1760*/  IMAD.MOV.U32 R6, RZ, RZ, R60 ;  /* 0x000000ffff067224 */ /* 0x000fe200078e003c */
[----:B------:R-:W-:Y:S01]  /*1770*/  LOP3.LUT R7, R28, R7, RZ, 0xfc, !PT ;  /* 0x000000071c077212 */ /* 0x000fe200078efcff */
[----:B------:R-:W-:Y:S01]  /*1780*/  IMAD.MOV.U32 R4, RZ, RZ, R59 ;  /* 0x000000ffff047224 */ /* 0x000fe200078e003b */
[----:B------:R-:W-:Y:S01]  /*1790*/  LOP3.LUT R5, R26, R5, RZ, 0xfc, !PT ;  /* 0x000000051a057212 */ /* 0x000fe200078efcff */
[----:B------:R-:W4:Y:S04]  /*17a0*/  LDG.E.U8 R27, desc[UR6][R14.64+0x64] ;  /* 0x000064060e1b7981 */ /* 0x000f28000c1e1100 */
[----:B------:R3:W-:Y:S04]  /*17b0*/  STL.128 [R1+0xc0], R4 ;  /* 0x0000c00401007387 */ /* 0x0007e80000100c00 */
[----:B------:R-:W4:Y:S04]  /*17c0*/  LDG.E.U8 R59, desc[UR6][R14.64+0x75] ;  /* 0x000075060e3b7981 */ /* 0x000f28000c1e1100 */
[----:B------:R-:W4:Y:S01]  /*17d0*/  LDG.E.U8 R60, desc[UR6][R14.64+0x76] ;  /* 0x000076060e3c7981 */ /* 0x000f22000c1e1100 */
[----:B---3--:R-:W-:-:S04]  /*17e0*/  IMAD.WIDE.U32 R6, R20, 0x10000, RZ ;  /* 0x0001000014067825 */ /* 0x008fc800078e00ff */
[----:B--2---:R-:W-:-:S04]  /*17f0*/  IMAD.WIDE.U32 R24, R22, 0x100, RZ ;  /* 0x0000010016187825 */ /* 0x004fc800078e00ff */
[----:B------:R-:W-:Y:S01]  /*1800*/  IMAD.WIDE.U32 R4, R19, 0x1000000, RZ ;  /* 0x0100000013047825 */ /* 0x000fe200078e00ff */
[----:B------:R-:W-:-:S04]  /*1810*/  PRMT R19, R20, 0x3340, R19 ;  /* 0x0000334014137816 */ /* 0x000fc80000000013 */
[----:B------:R-:W-:Y:S01]  /*1820*/  LOP3.LUT R23, R5, R7, R25, 0xfe, !PT ;  /* 0x0000000705177212 */ /* 0x000fe200078efe19 */
[----:B------:R-:W-:-:S03]  /*1830*/  IMAD.SHL.U32 R20, R31, 0x100, RZ ;  /* 0x000001001f147824 */ /* 0x000fc600078e00ff */
[----:B------:R-:W-:Y:S02]  /*1840*/  LOP3.LUT R23, R23, 0xff, R54, 0xf8, !PT ;  /* 0x000000ff17177812 */ /* 0x000fe400078ef836 */
[----:B------:R-:W-:Y:S02]  /*1850*/  PRMT R7, R54, 0x3340, R31 ;  /* 0x0000334036077816 */ /* 0x000fe4000000001f */
[----:B------:R-:W2:Y:S01]  /*1860*/  LDG.E.U8 R54, desc[UR6][R14.64+0x7d] ;  /* 0x00007d060e367981 */ /* 0x000ea2000c1e1100 */
[----:B----4-:R-:W-:Y:S02]  /*1870*/  LOP3.LUT R25, R24, 0xff, R21, 0xf8, !PT ;  /* 0x000000ff18197812 */ /* 0x010fe400078ef815 */
[----:B------:R-:W-:Y:S02]  /*1880*/  PRMT R28, R21, 0x3340, R22 ;  /* 0x00003340151c7816 */ /* 0x000fe40000000016 */
[----:B------:R-:W-:Y:S01]  /*1890*/  LOP3.LUT R24, R4, R6, R25, 0xfe, !PT ;  /* 0x0000000604187212 */ /* 0x000fe200078efe19 */
[----:B------:R-:W-:Y:S01]  /*18a0*/  IMAD.U32 R6, R34, 0x10000, RZ ;  /* 0x0001000022067824 */ /* 0x000fe200078e00ff */
[----:B------:R-:W-:Y:S01]  /*18b0*/  LOP3.LUT R25, R23, 0xff00, R20, 0xf8, !PT ;  /* 0x0000ff0017197812 */ /* 0x000fe200078ef814 */
[----:B------:R-:W-:-:S04]  /*18c0*/  IMAD.WIDE.U32 R22, R30, 0x10000, RZ ;  /* 0x000100001e167825 */ /* 0x000fc800078e00ff */
[----:B------:R-:W-:-:S04]  /*18d0*/  IMAD.WIDE.U32 R20, R32, 0x1000000, RZ ;  /* 0x0100000020147825 */ /* 0x000fc800078e00ff */
[----:B------:R-:W-:Y:S01]  /*18e0*/  IMAD.WIDE.U32 R4, R33, 0x100, RZ ;  /* 0x0000010021047825 */ /* 0x000fe200078e00ff */
[----:B------:R-:W-:-:S04]  /*18f0*/  LOP3.LUT R25, R25, 0xff0000, R6, 0xf8, !PT ;  /* 0x00ff000019197812 */ /* 0x000fc800078ef806 */
[----:B------:R-:W-:Y:S01]  /*1900*/  LOP3.LUT R6, R21, R23, R5, 0xfe, !PT ;  /* 0x0000001715067212 */ /* 0x000fe200078efe05 */
[----:B------:R-:W-:Y:S01]  /*1910*/  IMAD.SHL.U32 R5, R56, 0x100, RZ ;  /* 0x0000010038057824 */ /* 0x000fe200078e00ff */
[----:B------:R-:W-:Y:S01]  /*1920*/  LOP3.LUT R21, R4, 0xff, R58, 0xf8, !PT ;  /* 0x000000ff04157812 */ /* 0x000fe200078ef83a */
[----:B------:R-:W-:Y:S01]  /*1930*/  IMAD.SHL.U32 R26, R35, 0x1000000, RZ ;  /* 0x01000000231a7824 */ /* 0x000fe200078e00ff */
[----:B------:R-:W-:Y:S01]  /*1940*/  LOP3.LUT R6, R6, 0xff, R57, 0xf8, !PT ;  /* 0x000000ff06067812 */ /* 0x000fe200078ef839 */
[----:B------:R-:W3:Y:S01]  /*1950*/  LDG.E.U8 R23, desc[UR6][R14.64+0x6c] ;  /* 0x00006c060e177981 */ /* 0x000ee2000c1e1100 */
[----:B------:R-:W-:Y:S02]  /*1960*/  IMAD.U32 R31, R55, 0x10000, RZ ;  /* 0x00010000371f7824 */ /* 0x000fe400078e00ff */
[----:B------:R-:W-:Y:S02]  /*1970*/  LOP3.LUT R4, R6, 0xff00, R5, 0xf8, !PT ;  /* 0x0000ff0006047812 */ /* 0x000fe400078ef805 */
[----:B------:R-:W-:Y:S01]  /*1980*/  PRMT R30, R30, 0x3340, R32 ;  /* 0x000033401e1e7816 */ /* 0x000fe20000000020 */
[----:B------:R-:W-:Y:S01]  /*1990*/  IMAD.SHL.U32 R32, R29, 0x1000000, RZ ;  /* 0x010000001d207824 */ /* 0x000fe200078e00ff */
[----:B------:R-:W-:-:S02]  /*19a0*/  PRMT R34, R34, 0x3340, R35 ;  /* 0x0000334022227816 */ /* 0x000fc40000000023 */
[----:B------:R-:W-:Y:S01]  /*19b0*/  PRMT R33, R58, 0x3340, R33 ;  /* 0x000033403a217816 */ /* 0x000fe20000000021 */
[----:B------:R-:W4:Y:S01]  /*19c0*/  LDG.E.U8 R35, desc[UR6][R14.64+0x7c] ;  /* 0x00007c060e237981 */ /* 0x000f22000c1e1100 */
[----:B------:R-:W-:Y:S02]  /*19d0*/  PRMT R56, R57, 0x3340, R56 ;  /* 0x0000334039387816 */ /* 0x000fe40000000038 */
[----:B------:R-:W-:Y:S01]  /*19e0*/  PRMT R5, R55, 0x3340, R29 ;  /* 0x0000334037057816 */ /* 0x000fe2000000001d */
[----:B------:R-:W4:Y:S01]  /*19f0*/  LDG.E.U8 R57, desc[UR6][R14.64+0x71] ;  /* 0x000071060e397981 */ /* 0x000f22000c1e1100 */
[----:B------:R-:W-:Y:S02]  /*1a00*/  LOP3.LUT R31, R4, 0xff0000, R31, 0xf8, !PT ;  /* 0x00ff0000041f7812 */ /* 0x000fe400078ef81f */
[----:B------:R-:W-:Y:S01]  /*1a10*/  PRMT R6, R28, 0x5410, R19 ;  /* 0x000054101c067816 */ /* 0x000fe20000000013 */
[----:B------:R-:W2:Y:S01]  /*1a20*/  LDG.E.U8 R29, desc[UR6][R14.64+0x66] ;  /* 0x000066060e1d7981 */ /* 0x000ea2000c1e1100 */
[----:B------:R-:W-:-:S02]  /*1a30*/  LOP3.LUT R26, R26, R25, RZ, 0xfc, !PT ;  /* 0x000000191a1a7212 */ /* 0x000fc400078efcff */
[----:B------:R-:W-:Y:S01]  /*1a40*/  PRMT R7, R7, 0x5410, R34 ;  /* 0x0000541007077816 */ /* 0x000fe20000000022 */
[----:B------:R-:W4:Y:S01]  /*1a50*/  LDG.E.U8 R28, desc[UR6][R14.64+0x65] ;  /* 0x000065060e1c7981 */ /* 0x000f22000c1e1100 */
[----:B------:R-:W-:Y:S02]  /*1a60*/  PRMT R4, R33, 0x5410, R30 ;  /* 0x0000541021047816 */ /* 0x000fe4000000001e */
[----:B------:R-:W-:Y:S01]  /*1a70*/  PRMT R5, R56, 0x5410, R5 ;  /* 0x0000541038057816 */ /* 0x000fe20000000005 */
[----:B------:R-:W2:Y:S01]  /*1a80*/  LDG.E.U8 R25, desc[UR6][R14.64+0x6d] ;  /* 0x00006d060e197981 */ /* 0x000ea2000c1e1100 */
[----:B------:R-:W-:Y:S02]  /*1a90*/  LOP3.LUT R34, R20, R22, R21, 0xfe, !PT ;  /* 0x0000001614227212 */ /* 0x000fe400078efe15 */
[----:B------:R-:W-:Y:S01]  /*1aa0*/  LOP3.LUT R31, R32, R31, RZ, 0xfc, !PT ;  /* 0x0000001f201f7212 */ /* 0x000fe200078efcff */
[----:B------:R-:W2:Y:S04]  /*1ab0*/  LDG.E.U8 R30, desc[UR6][R14.64+0x6e] ;  /* 0x00006e060e1e7981 */ /* 0x000ea8000c1e1100 */
[----:B------:R0:W-:Y:S04]  /*1ac0*/  STL.128 [R1+0x50], R4 ;  /* 0x0000500401007387 */ /* 0x0001e80000100c00 */
[----:B------:R-:W2:Y:S04]  /*1ad0*/  LDG.E.U8 R22, desc[UR6][R14.64+0x6f] ;  /* 0x00006f060e167981 */ /* 0x000ea8000c1e1100 */
[----:B------:R-:W2:Y:S01]  /*1ae0*/  LDG.E.U8 R19, desc[UR6][R14.64+0x67] ;  /* 0x000067060e137981 */ /* 0x000ea2000c1e1100 */
[----:B------:R-:W-:-:S03]  /*1af0*/  IMAD.WIDE.U32 R20, R8, 0x100, RZ ;  /* 0x0000010008147825 */ /* 0x000fc600078e00ff */
[----:B------:R-:W2:Y:S01]  /*1b00*/  LDG.E.U8 R32, desc[UR6][R14.64+0x7b] ;  /* 0x00007b060e207981 */ /* 0x000ea2000c1e1100 */
[----:B0-----:R-:W-:-:S03]  /*1b10*/  IMAD.MOV.U32 R6, RZ, RZ, R24 ;  /* 0x000000ffff067224 */ /* 0x001fc600078e0018 */
[----:B------:R-:W2:Y:S01]  /*1b20*/  LDG.E.U8 R56, desc[UR6][R14.64+0x7e] ;  /* 0x00007e060e387981 */ /* 0x000ea2000c1e1100 */
[----:B------:R-:W-:Y:S02]  /*1b30*/  IMAD.MOV.U32 R7, RZ, RZ, R26 ;  /* 0x000000ffff077224 */ /* 0x000fe400078e001a */
[----:B------:R-:W-:Y:S01]  /*1b40*/  IMAD.MOV.U32 R4, RZ, RZ, R34 ;  /* 0x000000ffff047224 */ /* 0x000fe200078e0022 */
[----:B------:R-:W2:Y:S01]  /*1b50*/  LDG.E.U8 R26, desc[UR6][R14.64+0x79] ;  /* 0x000079060e1a7981 */ /* 0x000ea2000c1e1100 */
[----:B------:R-:W-:-:S03]  /*1b60*/  IMAD.MOV.U32 R5, RZ, RZ, R31 ;  /* 0x000000ffff057224 */ /* 0x000fc600078e001f */
[----:B------:R-:W2:Y:S04]  /*1b70*/  LDG.E.U8 R31, desc[UR6][R14.64+0x7a] ;  /* 0x00007a060e1f7981 */ /* 0x000ea8000c1e1100 */
[----:B------:R0:W-:Y:S01]  /*1b80*/  STL.128 [R1+0xd0], R4 ;  /* 0x0000d00401007387 */ /* 0x0001e20000100c00 */
[----:B------:R-:W-:-:S03]  /*1b90*/  LOP3.LUT R33, R20, 0xff, R11, 0xf8, !PT ;  /* 0x000000ff14217812 */ /* 0x000fc600078ef80b */
[----:B------:R-:W2:Y:S01]  /*1ba0*/  LDG.E.U8 R58, desc[UR6][R14.64+0x72] ;  /* 0x000072060e3a7981 */ /* 0x000ea2000c1e1100 */
[----:B0-----:R-:W-:-:S04]  /*1bb0*/  IMAD.WIDE.U32 R6, R9, 0x10000, RZ ;  /* 0x0001000009067825 */ /* 0x001fc800078e00ff */
[----:B------:R-:W-:-:S05]  /*1bc0*/  IMAD.WIDE.U32 R4, R10, 0x1000000, RZ ;  /* 0x010000000a047825 */ /* 0x000fca00078e00ff */
[----:B------:R-:W-:Y:S01]  /*1bd0*/  LOP3.LUT R34, R5, R7, R21, 0xfe, !PT ;  /* 0x0000000705227212 */ /* 0x000fe200078efe15 */
[----:B------:R-:W-:Y:S01]  /*1be0*/  IMAD.WIDE.U32 R20, R13, 0x100, RZ ;  /* 0x000001000d147825 */ /* 0x000fe200078e00ff */
[----:B------:R-:W-:Y:S02]  /*1bf0*/  LOP3.LUT R24, R4, R6, R33, 0xfe, !PT ;  /* 0x0000000604187212 */ /* 0x000fe400078efe21 */
[----:B------:R-:W2:Y:S01]  /*1c00*/  LDG.E.U8 R33, desc[UR6][R14.64+0x78] ;  /* 0x000078060e217981 */ /* 0x000ea2000c1e1100 */
[----:B------:R-:W-:Y:S01]  /*1c10*/  IMAD.WIDE.U32 R6, R16, 0x10000, RZ ;  /* 0x0001000010067825 */ /* 0x000fe200078e00ff */
[----:B------:R-:W-:-:S03]  /*1c20*/  LOP3.LUT R55, R20, 0xff, R18, 0xf8, !PT ;  /* 0x000000ff14377812 */ /* 0x000fc600078ef812 */
[----:B------:R-:W-:-:S05]  /*1c30*/  IMAD.WIDE.U32 R4, R17, 0x1000000, RZ ;  /* 0x0100000011047825 */ /* 0x000fca00078e00ff */
[----:B------:R-:W-:Y:S02]  /*1c40*/  LOP3.LUT R5, R5, R7, R21, 0xfe, !PT ;  /* 0x0000000705057212 */ /* 0x000fe400078efe15 */
[----:B------:R-:W2:Y:S01]  /*1c50*/  LDG.E.U8 R21, desc[UR6][R14.64+0x73] ;  /* 0x000073060e157981 */ /* 0x000ea2000c1e1100 */
[----:B------:R-:W-:-:S03]  /*1c60*/  LOP3.LUT R20, R4, R6, R55, 0xfe, !PT ;  /* 0x0000000604147212 */ /* 0x000fc600078efe37 */
[----:B------:R-:W2:Y:S01]  /*1c70*/  LDG.E.U8 R55, desc[UR6][R14.64+0x7f] ;  /* 0x00007f060e377981 */ /* 0x000ea2000c1e1100 */
[----:B------:R-:W-:-:S03]  /*1c80*/  PRMT R6, R9, 0x3340, R10 ;  /* 0x0000334009067816 */ /* 0x000fc6000000000a */
[----:B------:R-:W2:Y:S04]  /*1c90*/  LDG.E.U8 R9, desc[UR6][R14.64+0x74] ;  /* 0x000074060e097981 */ /* 0x000ea8000c1e1100 */
[----:B------:R-:W2:Y:S04]  /*1ca0*/  LDG.E.U8 R10, desc[UR6][R14.64+0x70] ;  /* 0x000070060e0a7981 */ /* 0x000ea8000c1e1100 */
[----:B------:R0:W2:Y:S01]  /*1cb0*/  LDG.E.U8 R14, desc[UR6][R14.64+0x77] ;  /* 0x000077060e0e7981 */ /* 0x0000a2000c1e1100 */
[----:B------:R-:W-:Y:S02]  /*1cc0*/  PRMT R7, R11, 0x3340, R8 ;  /* 0x000033400b077816 */ /* 0x000fe40000000008 */
[----:B------:R-:W-:-:S02]  /*1cd0*/  LOP3.LUT R5, R5, 0xff, R27, 0xf8, !PT ;  /* 0x000000ff05057812 */ /* 0x000fc400078ef81b */
[----:B------:R-:W-:Y:S02]  /*1ce0*/  PRMT R4, R16, 0x3340, R17 ;  /* 0x0000334010047816 */ /* 0x000fe40000000011 */
[----:B------:R-:W-:Y:S02]  /*1cf0*/  PRMT R17, R18, 0x3340, R13 ;  /* 0x0000334012117816 */ /* 0x000fe4000000000d */
[----:B------:R-:W-:Y:S02]  /*1d00*/  PRMT R6, R7, 0x5410, R6 ;  /* 0x0000541007067816 */ /* 0x000fe40000000006 */
[----:B------:R-:W-:Y:S02]  /*1d10*/  PRMT R4, R17, 0x5410, R4 ;  /* 0x0000541011047816 */ /* 0x000fe40000000004 */
[----:B------:R-:W-:-:S05]  /*1d20*/  IADD3 R53, P0, PT, R53, 0x80, RZ ;  /* 0x0000008035357810 */ /* 0x000fca0007f1e0ff */
[----:B------:R-:W-:Y:S01]  /*1d30*/  IMAD.X R51, RZ, RZ, R51, P0 ;  /* 0x000000ffff337224 */ /* 0x000fe200000e0633 */
[----:B-1----:R-:W-:-:S04]  /*1d40*/  LOP3.LUT R64, R53, UR4, RZ, 0x3c, !PT ;  /* 0x0000000435407c12 */ /* 0x002fc8000f8e3cff */
[----:B------:R-:W-:Y:S02]  /*1d50*/  LOP3.LUT R61, R51, UR5, RZ, 0x3c, !PT ;  /* 0x00000005333d7c12 */ /* 0x000fe4000f8e3cff */
[----:B---3--:R-:W-:Y:S01]  /*1d60*/  LOP3.LUT R34, R34, 0xff, R23, 0xf8, !PT ;  /* 0x000000ff22227812 */ /* 0x008fe200078ef817 */
[----:B----4-:R-:W-:Y:S02]  /*1d70*/  IMAD.SHL.U32 R8, R28, 0x100, RZ ;  /* 0x000001001c087824 */ /* 0x010fe400078e00ff */
[----:B--2---:R-:W-:-:S03]  /*1d80*/  IMAD.SHL.U32 R11, R25, 0x100, RZ ;  /* 0x00000100190b7824 */ /* 0x004fc600078e00ff */
[----:B------:R-:W-:Y:S01]  /*1d90*/  LOP3.LUT R8, R5, 0xff00, R8, 0xf8, !PT ;  /* 0x0000ff0005087812 */ /* 0x000fe200078ef808 */
[----:B------:R-:W-:Y:S01]  /*1da0*/  IMAD.U32 R13, R29, 0x10000, RZ ;  /* 0x000100001d0d7824 */ /* 0x000fe200078e00ff */
[----:B------:R-:W-:Y:S01]  /*1db0*/  PRMT R23, R23, 0x3340, R25 ;  /* 0x0000334017177816 */ /* 0x000fe20000000019 */
[----:B------:R-:W-:Y:S01]  /*1dc0*/  IMAD.U32 R16, R30, 0x10000, RZ ;  /* 0x000100001e107824 */ /* 0x000fe200078e00ff */
[----:B------:R-:W-:Y:S02]  /*1dd0*/  LOP3.LUT R11, R34, 0xff00, R11, 0xf8, !PT ;  /* 0x0000ff00220b7812 */ /* 0x000fe400078ef80b */
[----:B------:R-:W-:Y:S02]  /*1de0*/  PRMT R28, R27, 0x3340, R28 ;  /* 0x000033401b1c7816 */ /* 0x000fe4000000001c */
[----:B------:R-:W-:Y:S02]  /*1df0*/  PRMT R30, R30, 0x3340, R22 ;  /* 0x000033401e1e7816 */ /* 0x000fe40000000016 */
[----:B------:R-:W-:Y:S01]  /*1e00*/  PRMT R5, R29, 0x3340, R19 ;  /* 0x000033401d057816 */ /* 0x000fe20000000013 */
[----:B------:R-:W-:Y:S01]  /*1e10*/  IMAD.SHL.U32 R18, R22, 0x1000000, RZ ;  /* 0x0100000016127824 */ /* 0x000fe200078e00ff */
[----:B------:R-:W-:-:S02]  /*1e20*/  LOP3.LUT R11, R11, 0xff0000, R16, 0xf8, !PT ;  /* 0x00ff00000b0b7812 */ /* 0x000fc400078ef810 */
[----:B------:R-:W-:Y:S01]  /*1e30*/  PRMT R7, R23, 0x5410, R30 ;  /* 0x0000541017077816 */ /* 0x000fe2000000001e */
[----:B------:R-:W-:Y:S01]  /*1e40*/  IMAD.WIDE.U32 R16, R32, 0x1000000, RZ ;  /* 0x0100000020107825 */ /* 0x000fe200078e00ff */
[----:B------:R-:W-:Y:S02]  /*1e50*/  PRMT R5, R28, 0x5410, R5 ;  /* 0x000054101c057816 */ /* 0x000fe40000000005 */
[----:B------:R-:W-:Y:S01]  /*1e60*/  LOP3.LUT R13, R8, 0xff0000, R13, 0xf8, !PT ;  /* 0x00ff0000080d7812 */ /* 0x000fe200078ef80d */
[----:B------:R-:W-:Y:S02]  /*1e70*/  IMAD.SHL.U32 R8, R19, 0x1000000, RZ ;  /* 0x0100000013087824 */ /* 0x000fe400078e00ff */
[----:B------:R-:W-:-:S04]  /*1e80*/  IMAD.WIDE.U32 R28, R26, 0x100, RZ ;  /* 0x000001001a1c7825 */ /* 0x000fc800078e00ff */
[----:B------:R-:W-:Y:S01]  /*1e90*/  IMAD.WIDE.U32 R22, R31, 0x10000, RZ ;  /* 0x000100001f167825 */ /* 0x000fe200078e00ff */
[----:B------:R-:W-:Y:S02]  /*1ea0*/  LOP3.LUT R11, R18, R11, RZ, 0xfc, !PT ;  /* 0x0000000b120b7212 */ /* 0x000fe400078efcff */
[----:B------:R-:W-:Y:S02]  /*1eb0*/  LOP3.LUT R13, R8, R13, RZ, 0xfc, !PT ;  /* 0x0000000d080d7212 */ /* 0x000fe400078efcff */
[----:B------:R-:W-:Y:S01]  /*1ec0*/  LOP3.LUT R18, R17, R23, R29, 0xfe, !PT ;  /* 0x0000001711127212 */ /* 0x000fe200078efe1d */
[----:B------:R-:W-:-:S03]  /*1ed0*/  IMAD.SHL.U32 R8, R54, 0x100, RZ ;  /* 0x0000010036087824 */ /* 0x000fc600078e00ff */
[----:B0-----:R-:W-:Y:S01]  /*1ee0*/  LOP3.LUT R15, R18, 0xff, R35, 0xf8, !PT ;  /* 0x000000ff120f7812 */ /* 0x001fe200078ef823 */
[----:B------:R0:W-:Y:S03]  /*1ef0*/  STL.128 [R1+0x60], R4 ;  /* 0x0000600401007387 */ /* 0x0001e60000100c00 */
[----:B------:R-:W-:Y:S01]  /*1f00*/  LOP3.LUT R15, R15, 0xff00, R8, 0xf8, !PT ;  /* 0x0000ff000f0f7812 */ /* 0x000fe200078ef808 */
[----:B------:R-:W-:-:S05]  /*1f10*/  IMAD.U32 R8, R56, 0x10000, RZ ;  /* 0x0001000038087824 */ /* 0x000fca00078e00ff */
[----:B------:R-:W-:Y:S01]  /*1f20*/  LOP3.LUT R8, R15, 0xff0000, R8, 0xf8, !PT ;  /* 0x00ff00000f087812 */ /* 0x000fe200078ef808 */
[----:B0-----:R-:W-:Y:S01]  /*1f30*/  IMAD.WIDE.U32 R6, R58, 0x10000, RZ ;  /* 0x000100003a067825 */ /* 0x001fe200078e00ff */
[----:B------:R-:W-:-:S04]  /*1f40*/  LOP3.LUT R29, R28, 0xff, R33, 0xf8, !PT ;  /* 0x000000ff1c1d7812 */ /* 0x000fc800078ef821 */
[----:B------:R-:W-:Y:S01]  /*1f50*/  LOP3.LUT R22, R16, R22, R29, 0xfe, !PT ;  /* 0x0000001610167212 */ /* 0x000fe200078efe1d */
[----:B------:R-:W-:-:S04]  /*1f60*/  IMAD.WIDE.U32 R16, R57, 0x100, RZ ;  /* 0x0000010039107825 */ /* 0x000fc800078e00ff */
[----:B------:R-:W-:-:S04]  /*1f70*/  IMAD.WIDE.U32 R4, R21, 0x1000000, RZ ;  /* 0x0100000015047825 */ /* 0x000fc800078e00ff */
[----:B------:R-:W-:Y:S01]  /*1f80*/  IMAD.SHL.U32 R23, R55, 0x1000000, RZ ;  /* 0x0100000037177824 */ /* 0x000fe200078e00ff */
[----:B------:R-:W-:Y:S01]  /*1f90*/  LOP3.LUT R18, R5, R7, R17, 0xfe, !PT ;  /* 0x0000000705127212 */ /* 0x000fe200078efe11 */
[----:B------:R-:W-:-:S03]  /*1fa0*/  IMAD.SHL.U32 R5, R59, 0x100, RZ ;  /* 0x000001003b057824 */ /* 0x000fc600078e00ff */
[----:B------:R-:W-:Y:S02]  /*1fb0*/  LOP3.LUT R23, R23, R8, RZ, 0xfc, !PT ;  /* 0x0000000817177212 */ /* 0x000fe400078efcff */
[----:B------:R-:W-:Y:S02]  /*1fc0*/  LOP3.LUT R8, R18, 0xff, R9, 0xf8, !PT ;  /* 0x000000ff12087812 */ /* 0x000fe400078ef809 */
[----:B------:R-:W-:Y:S02]  /*1fd0*/  LOP3.LUT R15, R16, 0xff, R10, 0xf8, !PT ;  /* 0x000000ff100f7812 */ /* 0x000fe400078ef80a */
[----:B------:R-:W-:Y:S01]  /*1fe0*/  LOP3.LUT R8, R8, 0xff00, R5, 0xf8, !PT ;  /* 0x0000ff0008087812 */ /* 0x000fe200078ef805 */
[----:B------:R-:W-:Y:S01]  /*1ff0*/  IMAD.U32 R5, R60, 0x10000, RZ ;  /* 0x000100003c057824 */ /* 0x000fe200078e00ff */
[----:B------:R-:W-:Y:S02]  /*2000*/  LOP3.LUT R15, R4, R6, R15, 0xfe, !PT ;  /* 0x00000006040f7212 */ /* 0x000fe400078efe0f */
[----:B------:R-:W-:-:S02]  /*2010*/  PRMT R31, R31, 0x3340, R32 ;  /* 0x000033401f1f7816 */ /* 0x000fc40000000020 */
[----:B------:R-:W-:Y:S01]  /*2020*/  LOP3.LUT R7, R8, 0xff0000, R5, 0xf8, !PT ;  /* 0x00ff000008077812 */ /* 0x000fe200078ef805 */
[----:B------:R-:W-:Y:S01]  /*2030*/  IMAD.SHL.U32 R4, R14, 0x1000000, RZ ;  /* 0x010000000e047824 */ /* 0x000fe200078e00ff */
[----:B------:R-:W-:Y:S02]  /*2040*/  PRMT R26, R33, 0x3340, R26 ;  /* 0x00003340211a7816 */ /* 0x000fe4000000001a */
[----:B------:R-:W-:Y:S02]  /*2050*/  PRMT R35, R35, 0x3340, R54 ;  /* 0x0000334023237816 */ /* 0x000fe40000000036 */
[----:B------:R-:W-:Y:S02]  /*2060*/  PRMT R56, R56, 0x3340, R55 ;  /* 0x0000334038387816 */ /* 0x000fe40000000037 */
[----:B------:R-:W-:Y:S02]  /*2070*/  PRMT R18, R10, 0x3340, R57 ;  /* 0x000033400a127816 */ /* 0x000fe40000000039 */
[----:B------:R-:W-:-:S02]  /*2080*/  PRMT R21, R58, 0x3340, R21 ;  /* 0x000033403a157816 */ /* 0x000fc40000000015 */
[----:B------:R-:W-:Y:S02]  /*2090*/  PRMT R8, R9, 0x3340, R59 ;  /* 0x0000334009087816 */ /* 0x000fe4000000003b */
[----:B------:R-:W-:Y:S02]  /*20a0*/  PRMT R5, R60, 0x3340, R14 ;  /* 0x000033403c057816 */ /* 0x000fe4000000000e */
[----:B------:R-:W-:Y:S02]  /*20b0*/  LOP3.LUT R14, R4, R7, RZ, 0xfc, !PT ;  /* 0x00000007040e7212 */ /* 0x000fe400078efcff */
[----:B------:R-:W-:Y:S02]  /*20c0*/  PRMT R6, R26, 0x5410, R31 ;  /* 0x000054101a067816 */ /* 0x000fe4000000001f */
[----:B------:R-:W-:Y:S02]  /*20d0*/  PRMT R7, R35, 0x5410, R56 ;  /* 0x0000541023077816 */ /* 0x000fe40000000038 */
[----:B------:R-:W-:-:S02]  /*20e0*/  PRMT R4, R18, 0x5410, R21 ;  /* 0x0000541012047816 */ /* 0x000fc40000000015 */
[----:B------:R-:W-:Y:S01]  /*20f0*/  PRMT R5, R8, 0x5410, R5 ;  /* 0x0000541008057816 */ /* 0x000fe20000000005 */
[----:B------:R-:W-:Y:S02]  /*2100*/  IMAD.MOV.U32 R10, RZ, RZ, R24 ;  /* 0x000000ffff0a7224 */ /* 0x000fe400078e0018 */
[----:B------:R-:W-:Y:S02]  /*2110*/  IMAD.MOV.U32 R8, RZ, RZ, R20 ;  /* 0x000000ffff087224 */ /* 0x000fe400078e0014 */
[----:B------:R0:W-:Y:S01]  /*2120*/  STL.128 [R1+0x70], R4 ;  /* 0x0000700401007387 */ /* 0x0001e20000100c00 */
[----:B------:R-:W-:Y:S02]  /*2130*/  IMAD.MOV.U32 R9, RZ, RZ, R13 ;  /* 0x000000ffff097224 */ /* 0x000fe400078e000d */
[----:B------:R-:W-:Y:S02]  /*2140*/  IMAD.U32 R59, RZ, RZ, UR10 ;  /* 0x0000000aff3b7e24 */ /* 0x000fe4000f8e00ff */
[----:B------:R-:W-:Y:S01]  /*2150*/  IMAD.U32 R27, RZ, RZ, UR11 ;  /* 0x0000000bff1b7e24 */ /* 0x000fe2000f8e00ff */
[----:B------:R1:W-:Y:S01]  /*2160*/  STL.128 [R1+0xe0], R8 ;  /* 0x0000e00801007387 */ /* 0x0003e20000100c00 */
[----:B------:R-:W-:-:S02]  /*2170*/  IMAD.U32 R54, RZ, RZ, UR14 ;  /* 0x0000000eff367e24 */ /* 0x000fc4000f8e00ff */
[----:B------:R-:W-:Y:S02]  /*2180*/  IMAD.U32 R55, RZ, RZ, UR19 ;  /* 0x00000013ff377e24 */ /* 0x000fe4000f8e00ff */
[----:B0-----:R-:W-:Y:S02]  /*2190*/  IMAD.MOV.U32 R6, RZ, RZ, R22 ;  /* 0x000000ffff067224 */ /* 0x001fe400078e0016 */
[----:B------:R-:W-:Y:S02]  /*21a0*/  IMAD.MOV.U32 R7, RZ, RZ, R23 ;  /* 0x000000ffff077224 */ /* 0x000fe400078e0017 */
[----:B------:R-:W-:Y:S02]  /*21b0*/  IMAD.MOV.U32 R4, RZ, RZ, R15 ;  /* 0x000000ffff047224 */ /* 0x000fe400078e000f */
[----:B------:R-:W-:Y:S02]  /*21c0*/  IMAD.MOV.U32 R5, RZ, RZ, R14 ;  /* 0x000000ffff057224 */ /* 0x000fe400078e000e */
[----:B-1----:R-:W-:-:S02]  /*21d0*/  IMAD.U32 R9, RZ, RZ, UR15 ;  /* 0x0000000fff097e24 */ /* 0x002fc4000f8e00ff */
[----:B------:R-:W-:Y:S01]  /*21e0*/  IMAD.U32 R8, RZ, RZ, UR18 ;  /* 0x00000012ff087e24 */ /* 0x000fe2000f8e00ff */
[----:B------:R0:W-:Y:S01]  /*21f0*/  STL.128 [R1+0xf0], R4 ;  /* 0x0000f00401007387 */ /* 0x0001e20000100c00 */
[----:B------:R-:W-:Y:S02]  /*2200*/  IMAD.U32 R60, RZ, RZ, UR20 ;  /* 0x00000014ff3c7e24 */ /* 0x000fe4000f8e00ff */
[----:B------:R-:W-:Y:S02]  /*2210*/  IMAD.U32 R21, RZ, RZ, UR21 ;  /* 0x00000015ff157e24 */ /* 0x000fe4000f8e00ff */
[----:B------:R-:W-:Y:S02]  /*2220*/  IMAD.U32 R11, RZ, RZ, UR8 ;  /* 0x00000008ff0b7e24 */ /* 0x000fe4000f8e00ff */
[----:B------:R-:W-:Y:S02]  /*2230*/  IMAD.U32 R13, RZ, RZ, UR9 ;  /* 0x00000009ff0d7e24 */ /* 0x000fe4000f8e00ff */
[----:B------:R-:W-:-:S02]  /*2240*/  IMAD.MOV.U32 R28, RZ, RZ, 0x47 ;  /* 0x00000047ff1c7424 */ /* 0x000fc400078e00ff */
[----:B------:R-:W-:Y:S02]  /*2250*/  IMAD.MOV.U32 R16, RZ, RZ, RZ ;  /* 0x000000ffff107224 */ /* 0x000fe400078e00ff */
[----:B------:R-:W-:Y:S02]  /*2260*/  IMAD.MOV.U32 R31, RZ, RZ, R47 ;  /* 0x000000ffff1f7224 */ /* 0x000fe400078e002f */
[----:B------:R-:W-:Y:S02]  /*2270*/  IMAD.MOV.U32 R30, RZ, RZ, R46 ;  /* 0x000000ffff1e7224 */ /* 0x000fe400078e002e */
[----:B0-----:R-:W-:Y:S02]  /*2280*/  IMAD.U32 R6, RZ, RZ, UR12 ;  /* 0x0000000cff067e24 */ /* 0x001fe4000f8e00ff */
[----:B------:R-:W-:Y:S02]  /*2290*/  IMAD.U32 R7, RZ, RZ, UR13 ;  /* 0x0000000dff077e24 */ /* 0x000fe4000f8e00ff */
[----:B------:R-:W-:-:S02]  /*22a0*/  IMAD.U32 R5, RZ, RZ, UR16 ;  /* 0x00000010ff057e24 */ /* 0x000fc4000f8e00ff */
[----:B------:R-:W-:Y:S02]  /*22b0*/  IMAD.U32 R4, RZ, RZ, UR17 ;  /* 0x00000011ff047e24 */ /* 0x000fe4000f8e00ff */
[----:B------:R-:W-:Y:S02]  /*22c0*/  IMAD.MOV.U32 R32, RZ, RZ, R37 ;  /* 0x000000ffff207224 */ /* 0x000fe400078e0025 */
[----:B------:R-:W-:Y:S02]  /*22d0*/  IMAD.MOV.U32 R33, RZ, RZ, R38 ;  /* 0x000000ffff217224 */ /* 0x000fe400078e0026 */
[----:B------:R-:W-:Y:S02]  /*22e0*/  IMAD.MOV.U32 R57, RZ, RZ, R45 ;  /* 0x000000ffff397224 */ /* 0x000fe400078e002d */
[----:B------:R-:W-:Y:S02]  /*22f0*/  IMAD.MOV.U32 R56, RZ, RZ, R44 ;  /* 0x000000ffff387224 */ /* 0x000fe400078e002c */
[----:B------:R-:W-:-:S02]  /*2300*/  IMAD.MOV.U32 R35, RZ, RZ, R3 ;  /* 0x000000ffff237224 */ /* 0x000fc400078e0003 */
[----:B------:R-:W-:Y:S02]  /*2310*/  IMAD.MOV.U32 R34, RZ, RZ, R36 ;  /* 0x000000ffff227224 */ /* 0x000fe400078e0024 */
[----:B------:R-:W-:Y:S02]  /*2320*/  IMAD.MOV.U32 R26, RZ, RZ, R43 ;  /* 0x000000ffff1a7224 */ /* 0x000fe400078e002b */
[----:B------:R-:W-:Y:S02]  /*2330*/  IMAD.MOV.U32 R10, RZ, RZ, R41 ;  /* 0x000000ffff0a7224 */ /* 0x000fe400078e0029 */
[----:B------:R-:W-:Y:S02]  /*2340*/  IMAD.MOV.U32 R14, RZ, RZ, R0 ;  /* 0x000000ffff0e7224 */ /* 0x000fe400078e0000 */
[----:B------:R-:W-:Y:S02]  /*2350*/  IMAD.MOV.U32 R15, RZ, RZ, R2 ;  /* 0x000000ffff0f7224 */ /* 0x000fe400078e0002 */
[----:B------:R-:W-:-:S02]  /*2360*/  IMAD.MOV.U32 R25, RZ, RZ, R39 ;  /* 0x000000ffff197224 */ /* 0x000fc400078e0027 */
[----:B------:R-:W-:Y:S02]  /*2370*/  IMAD.MOV.U32 R20, RZ, RZ, R40 ;  /* 0x000000ffff147224 */ /* 0x000fe400078e0028 */
[----:B------:R-:W-:Y:S02]  /*2380*/  IMAD.MOV.U32 R17, RZ, RZ, R49 ;  /* 0x000000ffff117224 */ /* 0x000fe400078e0031 */
[----:B------:R-:W-:-:S07]  /*2390*/  IMAD.MOV.U32 R22, RZ, RZ, R48 ;  /* 0x000000ffff167224 */ /* 0x000fce00078e0030 */
.L_x_4:
[----:B------:R-:W0:Y:S02]  /*23a0*/  LDC.U8 R19, c[0x3][R28+-0x7] ;  /* 0x00fffe401c137b82 */ /* 0x000e240000000000 */
[----:B0-----:R-:W-:-:S06]  /*23b0*/  IMAD R62, R19, 0x8, R42 ;  /* 0x00000008133e7824 */ /* 0x001fcc00078e022a */
[----:B------:R-:W2:Y:S02]  /*23c0*/  LDL.64 R62, [R62] ;  /* 0x000000003e3e7983 */ /* 0x000ea40000100a00 */
[----:B--2---:R-:W-:Y:S02]  /*23d0*/  IADD3 R19, P0, P1, R25, R17, R62 ;  /* 0x0000001119137210 */ /* 0x004fe4000791e03e */
[----:B------:R-:W0:Y:S02]  /*23e0*/  LDC.U8 R17, c[0x3][R28+-0x6] ;  /* 0x00fffe801c117b82 */ /* 0x000e240000000000 */
[----:B------:R-:W-:Y:S02]  /*23f0*/  IADD3.X R22, PT, PT, R20, R22, R63, P0, P1 ;  /* 0x0000001614167210 */ /* 0x000fe400007e243f */
[----:B------:R-:W-:Y:S02]  /*2400*/  LOP3.LUT R24, R64, R19, RZ, 0x3c, !PT ;  /* 0x0000001340187212 */ /* 0x000fe400078e3cff */
[----:B------:R-:W-:-:S04]  /*2410*/  LOP3.LUT R23, R61, R22, RZ, 0x3c, !PT ;  /* 0x000000163d177212 */ /* 0x000fc800078e3cff */
[----:B------:R-:W-:-:S04]  /*2420*/  IADD3 R18, P0, PT, R11, R23, RZ ;  /* 0x000000170b127210 */ /* 0x000fc80007f1e0ff */
[----:B------:R-:W-:Y:S01]  /*2430*/  LOP3.LUT R11, R25, R18, RZ, 0x3c, !PT ;  /* 0x00000012190b7212 */ /* 0x000fe200078e3cff */
[----:B------:R-:W-:-:S05]  /*2440*/  IMAD.X R13, R13, 0x1, R24, P0 ;  /* 0x000000010d0d7824 */ /* 0x000fca00000e0618 */
[----:B------:R-:W-:Y:S01]  /*2450*/  LOP3.LUT R20, R20, R13, RZ, 0x3c, !PT ;  /* 0x0000000d14147212 */ /* 0x000fe200078e3cff */
[----:B0-----:R-:W-:-:S03]  /*2460*/  IMAD R61, R17, 0x8, R42 ;  /* 0x00000008113d7824 */ /* 0x001fc600078e022a */
[----:B------:R-:W-:Y:S01]  /*2470*/  SHF.L.W.U32.HI R25, R20, 0x8, R11 ;  /* 0x0000000814197819 */ /* 0x000fe20000010e0b */
[----:B------:R-:W0:Y:S01]  /*2480*/  LDC.U8 R17, c[0x3][R28+-0x5] ;  /* 0x00fffec01c117b82 */ /* 0x000e220000000000 */
[----:B------:R-:W-:Y:S01]  /*2490*/  SHF.L.W.U32.HI R11, R11, 0x8, R20 ;  /* 0x000000080b0b7819 */ /* 0x000fe20000010e14 */
[----:B------:R-:W2:Y:S03]  /*24a0*/  LDL.64 R62, [R61] ;  /* 0x000000003d3e7983 */ /* 0x000ea60000100a00 */
[----:B--2---:R-:W-:Y:S01]  /*24b0*/  IADD3 R19, P0, P1, R19, R11, R62 ;  /* 0x0000000b13137210 */ /* 0x004fe2000791e03e */
[----:B0-----:R-:W-:-:S03]  /*24c0*/  IMAD R62, R17, 0x8, R42 ;  /* 0x00000008113e7824 */ /* 0x001fc600078e022a */
[----:B------:R-:W-:-:S03]  /*24d0*/  IADD3.X R22, PT, PT, R22, R25, R63, P0, P1 ;  /* 0x0000001916167210 */ /* 0x000fc600007e243f */
[----:B------:R-:W2:Y:S01]  /*24e0*/  LDL.64 R62, [R62] ;  /* 0x000000003e3e7983 */ /* 0x000ea20000100a00 */
[----:B------:R-:W0:Y:S01]  /*24f0*/  LDC.U8 R17, c[0x3][R28+-0x4] ;  /* 0x00ffff001c117b82 */ /* 0x000e220000000000 */
[----:B--2---:R-:W-:-:S04]  /*2500*/  IADD3 R58, P0, P1, R26, R14, R62 ;  /* 0x0000000e1a3a7210 */ /* 0x004fc8000791e03e */
[----:B------:R-:W-:-:S04]  /*2510*/  IADD3.X R29, PT, PT, R10, R15, R63, P0, P1 ;  /* 0x0000000f0a1d7210 */ /* 0x000fc800007e243f */
[----:B------:R-:W-:Y:S02]  /*2520*/  LOP3.LUT R20, R21, R29, RZ, 0x3c, !PT ;  /* 0x0000001d15147212 */ /* 0x000fe400078e3cff */
[----:B------:R-:W-:Y:S01]  /*2530*/  LOP3.LUT R21, R60, R58, RZ, 0x3c, !PT ;  /* 0x0000003a3c157212 */ /* 0x000fe200078e3cff */
[----:B0-----:R-:W-:Y:S01]  /*2540*/  IMAD R60, R17, 0x8, R42 ;  /* 0x00000008113c7824 */ /* 0x001fe200078e022a */
[----:B------:R-:W-:-:S04]  /*2550*/  IADD3 R15, P0, PT, R59, R20, RZ ;  /* 0x000000143b0f7210 */ /* 0x000fc80007f1e0ff */
[----:B------:R-:W-:Y:S01]  /*2560*/  LOP3.LUT R26, R26, R15, RZ, 0x3c, !PT ;  /* 0x0000000f1a1a7212 */ /* 0x000fe200078e3cff */
[----:B------:R-:W2:Y:S01]  /*2570*/  LDL.64 R60, [R60] ;  /* 0x000000003c3c7983 */ /* 0x000ea20000100a00 */
[----:B------:R-:W-:-:S05]  /*2580*/  IMAD.X R14, R27, 0x1, R21, P0 ;  /* 0x000000011b0e7824 */ /* 0x000fca00000e0615 */
[----:B------:R-:W-:-:S04]  /*2590*/  LOP3.LUT R59, R10, R14, RZ, 0x3c, !PT ;  /* 0x0000000e0a3b7212 */ /* 0x000fc800078e3cff */
[----:B------:R-:W-:Y:S02]  /*25a0*/  SHF.L.W.U32.HI R27, R59, 0x8, R26 ;  /* 0x000000083b1b7819 */ /* 0x000fe40000010e1a */
[----:B------:R-:W-:Y:S02]  /*25b0*/  SHF.L.W.U32.HI R17, R26, 0x8, R59 ;  /* 0x000000081a117819 */ /* 0x000fe40000010e3b */
[----:B------:R-:W0:Y:S02]  /*25c0*/  LDC.U8 R59, c[0x3][R28+-0x3] ;  /* 0x00ffff401c3b7b82 */ /* 0x000e240000000000 */
[----:B--2---:R-:W-:-:S04]  /*25d0*/  IADD3 R26, P0, P1, R58, R17, R60 ;  /* 0x000000113a1a7210 */ /* 0x004fc8000791e03c */
[----:B------:R-:W-:Y:S01]  /*25e0*/  IADD3.X R29, PT, PT, R29, R27, R61, P0, P1 ;  /* 0x0000001b1d1d7210 */ /* 0x000fe200007e243d */
[----:B0-----:R-:W-:-:S05]  /*25f0*/  IMAD R61, R59, 0x8, R42 ;  /* 0x000000083b3d7824 */ /* 0x001fca00078e022a */
[----:B------:R-:W2:Y:S02]  /*2600*/  LDL.64 R58, [R61] ;  /* 0x000000003d3a7983 */ /* 0x000ea40000100a00 */
[----:B--2---:R-:W-:-:S04]  /*2610*/  IADD3 R35, P0, P1, R57, R35, R58 ;  /* 0x0000002339237210 */ /* 0x004fc8000791e03a */
[----:B------:R-:W-:Y:S02]  /*2620*/  IADD3.X R58, PT, PT, R56, R34, R59, P0, P1 ;  /* 0x00000022383a7210 */ /* 0x000fe400007e243b */
[----:B------:R-:W0:Y:S02]  /*2630*/  LDC.U8 R59, c[0x3][R28+-0x2] ;  /* 0x00ffff801c3b7b82 */ /* 0x000e240000000000 */
[----:B0-----:R-:W-:-:S06]  /*2640*/  IMAD R60, R59, 0x8, R42 ;  /* 0x000000083b3c7824 */ /* 0x001fcc00078e022a */
[----:B------:R-:W2:Y:S01]  /*2650*/  LDL.64 R60, [R60] ;  /* 0x000000003c3c7983 */ /* 0x000ea20000100a00 */
[----:B------:R-:W-:Y:S02]  /*2660*/  LOP3.LUT R9, R9, R58, RZ, 0x3c, !PT ;  /* 0x0000003a09097212 */ /* 0x000fe400078e3cff */
[----:B------:R-:W-:Y:S02]  /*2670*/  LOP3.LUT R10, R54, R35, RZ, 0x3c, !PT ;  /* 0x00000023360a7212 */ /* 0x000fe400078e3cff */
[----:B------:R-:W-:-:S05]  /*2680*/  IADD3 R54, P0, PT, R8, R9, RZ ;  /* 0x0000000908367210 */ /* 0x000fca0007f1e0ff */
[----:B------:R-:W-:Y:S01]  /*2690*/  IMAD.X R55, R55, 0x1, R10, P0 ;  /* 0x0000000137377824 */ /* 0x000fe200000e060a */
[----:B------:R-:W-:-:S04]  /*26a0*/  LOP3.LUT R34, R57, R54, RZ, 0x3c, !PT ;  /* 0x0000003639227212 */ /* 0x000fc800078e3cff */
[----:B------:R-:W-:-:S04]  /*26b0*/  LOP3.LUT R57, R56, R55, RZ, 0x3c, !PT ;  /* 0x0000003738397212 */ /* 0x000fc800078e3cff */
[----:B------:R-:W-:Y:S02]  /*26c0*/  SHF.L.W.U32.HI R56, R57, 0x8, R34 ;  /* 0x0000000839387819 */ /* 0x000fe40000010e22 */
[----:B------:R-:W-:Y:S02]  /*26d0*/  SHF.L.W.U32.HI R34, R34, 0x8, R57 ;  /* 0x0000000822227819 */ /* 0x000fe40000010e39 */
[----:B------:R-:W0:Y:S02]  /*26e0*/  LDC.U8 R57, c[0x3][R28+-0x1] ;  /* 0x00ffffc01c397b82 */ /* 0x000e240000000000 */
[----:B0-----:R-:W-:Y:S01]  /*26f0*/  IMAD R59, R57, 0x8, R42 ;  /* 0x00000008393b7824 */ /* 0x001fe200078e022a */
[----:B--2---:R-:W-:-:S04]  /*2700*/  IADD3 R35, P0, P1, R35, R34, R60 ;  /* 0x0000002223237210 */ /* 0x004fc8000791e03c */
[----:B------:R-:W-:Y:S02]  /*2710*/  IADD3.X R8, PT, PT, R58, R56, R61, P0, P1 ;  /* 0x000000383a087210 */ /* 0x000fe400007e243d */
        /* <DEDUP_REMOVED lines=14> */
[----:B------:R-:W-:Y:S02]  /*2800*/  LOP3.LUT R20, R20, R26, RZ, 0x3c, !PT ;  /* 0x0000001a14147212 */ /* 0x000fe400078e3cff */
[----:B------:R-:W-:-:S04]  /*2810*/  LOP3.LUT R59, R21, R29, RZ, 0x3c, !PT ;  /* 0x0000001d153b7212 */ /* 0x000fc800078e3cff */
[----:B------:R-:W-:Y:S02]  /*2820*/  SHF.L.W.U32.HI R21, R20, 0x10, R59 ;  /* 0x0000001014157819 */ /* 0x000fe40000010e3b */
[----:B------:R-:W-:Y:S02]  /*2830*/  SHF.L.W.U32.HI R20, R59, 0x10, R20 ;  /* 0x000000103b147819 */ /* 0x000fe40000010e14 */
[----:B--2---:R-:W-:-:S04]  /*2840*/  IADD3 R31, P0, P1, R58, R32, R60 ;  /* 0x000000203a1f7210 */ /* 0x004fc8000791e03c */
[----:B------:R-:W-:Y:S02]  /*2850*/  IADD3.X R30, PT, PT, R57, R33, R61, P0, P1 ;  /* 0x00000021391e7210 */ /* 0x000fe400007e243d */
[----:B------:R-:W0:Y:S01]  /*2860*/  LDC.U8 R57, c[0x3][R28+0x1] ;  /* 0x00c000401c397b82 */ /* 0x000e220000000000 */
[----:B------:R-:W-:-:S05]  /*2870*/  IADD3 R15, P0, PT, R21, R15, RZ ;  /* 0x0000000f150f7210 */ /* 0x000fca0007f1e0ff */
[----:B------:R-:W-:Y:S01]  /*2880*/  IMAD.X R14, R20, 0x1, R14, P0 ;  /* 0x00000001140e7824 */ /* 0x000fe200000e060e */
[----:B------:R-:W-:-:S04]  /*2890*/  LOP3.LUT R17, R17, R15, RZ, 0x3c, !PT ;  /* 0x0000000f11117212 */ /* 0x000fc800078e3cff */
[----:B------:R-:W-:-:S04]  /*28a0*/  LOP3.LUT R58, R27, R14, RZ, 0x3c, !PT ;  /* 0x0000000e1b3a7212 */ /* 0x000fc800078e3cff */
[----:B------:R-:W-:Y:S02]  /*28b0*/  SHF.L.W.U32.HI R27, R17, 0x1, R58 ;  /* 0x00000001111b7819 */ /* 0x000fe40000010e3a */
[----:B------:R-:W-:Y:S01]  /*28c0*/  SHF.L.W.U32.HI R17, R58, 0x1, R17 ;  /* 0x000000013a117819 */ /* 0x000fe20000010e11 */
[----:B0-----:R-:W-:-:S05]  /*28d0*/  IMAD R60, R57, 0x8, R42 ;  /* 0x00000008393c7824 */ /* 0x001fca00078e022a */
[----:B------:R-:W2:Y:S01]  /*28e0*/  LDL.64 R58, [R60] ;  /* 0x000000003c3a7983 */ /* 0x000ea20000100a00 */
[----:B------:R-:W-:Y:S02]  /*28f0*/  LOP3.LUT R23, R23, R19, RZ, 0x3c, !PT ;  /* 0x0000001317177212 */ /* 0x000fe400078e3cff */
[----:B------:R-:W-:Y:S02]  /*2900*/  LOP3.LUT R9, R9, R35, RZ, 0x3c, !PT ;  /* 0x0000002309097212 */ /* 0x000fe400078e3cff */
[----:B--2---:R-:W-:-:S04]  /*2910*/  IADD3 R19, P0, P1, R17, R19, R58 ;  /* 0x0000001311137210 */ /* 0x004fc8000791e03a */
[----:B------:R-:W-:Y:S02]  /*2920*/  IADD3.X R57, PT, PT, R27, R22, R59, P0, P1 ;  /* 0x000000161b397210 */ /* 0x000fe400007e243b */
[----:B------:R-:W0:Y:S01]  /*2930*/  LDC.U8 R59, c[0x3][R28+0x3] ;  /* 0x00c000c01c3b7b82 */ /* 0x000e220000000000 */
[----:B------:R-:W-:-:S04]  /*2940*/  LOP3.LUT R58, R10, R8, RZ, 0x3c, !PT ;  /* 0x000000080a3a7212 */ /* 0x000fc800078e3cff */
[----:B------:R-:W-:Y:S02]  /*2950*/  SHF.L.W.U32.HI R10, R58, 0x10, R9 ;  /* 0x000000103a0a7819 */ /* 0x000fe40000010e09 */
[----:B------:R-:W-:-:S04]  /*2960*/  SHF.L.W.U32.HI R9, R9, 0x10, R58 ;  /* 0x0000001009097819 */ /* 0x000fc80000010e3a */
[----:B------:R-:W-:-:S05]  /*2970*/  IADD3 R58, P0, PT, R9, R54, RZ ;  /* 0x00000036093a7210 */ /* 0x000fca0007f1e0ff */
[----:B------:R-:W-:Y:S01]  /*2980*/  IMAD.X R55, R10, 0x1, R55, P0 ;  /* 0x000000010a377824 */ /* 0x000fe200000e0637 */
[----:B------:R-:W-:Y:S02]  /*2990*/  LOP3.LUT R54, R24, R22, RZ, 0x3c, !PT ;  /* 0x0000001618367212 */ /* 0x000fe400078e3cff */
[----:B------:R-:W-:Y:S02]  /*29a0*/  LOP3.LUT R22, R34, R58, RZ, 0x3c, !PT ;  /* 0x0000003a22167212 */ /* 0x000fe400078e3cff */
[----:B------:R-:W-:Y:S01]  /*29b0*/  LOP3.LUT R61, R56, R55, RZ, 0x3c, !PT ;  /* 0x00000037383d7212 */ /* 0x000fe200078e3cff */
[----:B0-----:R-:W-:-:S03]  /*29c0*/  IMAD R59, R59, 0x8, R42 ;  /* 0x000000083b3b7824 */ /* 0x001fc600078e022a */
[----:B------:R-:W-:Y:S02]  /*29d0*/  SHF.L.W.U32.HI R24, R22, 0x1, R61 ;  /* 0x0000000116187819 */ /* 0x000fe40000010e3d */
[----:B------:R-:W-:Y:S02]  /*29e0*/  SHF.L.W.U32.HI R22, R61, 0x1, R22 ;  /* 0x000000013d167819 */ /* 0x000fe40000010e16 */
[----:B------:R0:W2:Y:S01]  /*29f0*/  LDL.64 R60, [R59] ;  /* 0x000000003b3c7983 */ /* 0x0000a20000100a00 */
[----:B------:R-:W-:Y:S02]  /*2a00*/  LOP3.LUT R7, R7, R31, RZ, 0x3c, !PT ;  /* 0x0000001f07077212 */ /* 0x000fe400078e3cff */
[----:B------:R-:W-:-:S04]  /*2a10*/  LOP3.LUT R34, R6, R30, RZ, 0x3c, !PT ;  /* 0x0000001e06227212 */ /* 0x000fc800078e3cff */
[----:B------:R-:W-:Y:S02]  /*2a20*/  SHF.L.W.U32.HI R6, R34, 0x10, R7 ;  /* 0x0000001022067819 */ /* 0x000fe40000010e07 */
[----:B------:R-:W-:Y:S02]  /*2a30*/  SHF.L.W.U32.HI R7, R7, 0x10, R34 ;  /* 0x0000001007077819 */ /* 0x000fe40000010e22 */
[----:B------:R-:W0:Y:S02]  /*2a40*/  LDC.U8 R34, c[0x3][R28+0x5] ;  /* 0x00c001401c227b82 */ /* 0x000e240000000000 */
[----:B0-----:R-:W-:Y:S01]  /*2a50*/  IMAD R59, R34, 0x8, R42 ;  /* 0x00000008223b7824 */ /* 0x001fe200078e022a */
[----:B--2---:R-:W-:-:S04]  /*2a60*/  IADD3 R26, P0, P1, R22, R26, R60 ;  /* 0x0000001a161a7210 */ /* 0x004fc8000791e03c */
[----:B------:R-:W-:Y:S02]  /*2a70*/  IADD3.X R29, PT, PT, R24, R29, R61, P0, P1 ;  /* 0x0000001d181d7210 */ /* 0x000fe400007e243d */
[----:B------:R-:W-:-:S05]  /*2a80*/  IADD3 R60, P0, PT, R7, R5, RZ ;  /* 0x00000005073c7210 */ /* 0x000fca0007f1e0ff */
[----:B------:R-:W-:Y:S01]  /*2a90*/  IMAD.X R56, R6, 0x1, R4, P0 ;  /* 0x0000000106387824 */ /* 0x000fe200000e0604 */
[----:B------:R-:W-:Y:S02]  /*2aa0*/  LOP3.LUT R4, R32, R60, RZ, 0x3c, !PT ;  /* 0x0000003c20047212 */ /* 0x000fe400078e3cff */
[----:B------:R-:W-:Y:S02]  /*2ab0*/  LOP3.LUT R5, R6, R57, RZ, 0x3c, !PT ;  /* 0x0000003906057212 */ /* 0x000fe400078e3cff */
[----:B------:R-:W-:-:S04]  /*2ac0*/  LOP3.LUT R33, R33, R56, RZ, 0x3c, !PT ;  /* 0x0000003821217212 */ /* 0x000fc800078e3cff */
[----:B------:R-:W-:Y:S02]  /*2ad0*/  SHF.L.W.U32.HI R32, R4, 0x1, R33 ;  /* 0x0000000104207819 */ /* 0x000fe40000010e21 */
[----:B------:R-:W-:Y:S02]  /*2ae0*/  SHF.L.W.U32.HI R33, R33, 0x1, R4 ;  /* 0x0000000121217819 */ /* 0x000fe40000010e04 */
[----:B------:R-:W-:Y:S02]  /*2af0*/  IADD3 R4, P0, PT, R5, R58, RZ ;  /* 0x0000003a05047210 */ /* 0x000fe40007f1e0ff */
[----:B------:R-:W2:Y:S01]  /*2b00*/  LDL.64 R58, [R59] ;  /* 0x000000003b3a7983 */ /* 0x000ea20000100a00 */
[----:B------:R-:W0:Y:S01]  /*2b10*/  LDC.U8 R61, c[0x3][R28+0x7] ;  /* 0x00c001c01c3d7b82 */ /* 0x000e220000000000 */
[----:B------:R-:W-:-:S05]  /*2b20*/  LOP3.LUT R34, R7, R19, RZ, 0x3c, !PT ;  /* 0x0000001307227212 */ /* 0x000fca00078e3cff */
[----:B------:R-:W-:Y:S01]  /*2b30*/  IMAD.X R55, R34, 0x1, R55, P0 ;  /* 0x0000000122377824 */ /* 0x000fe200000e0637 */
[----:B------:R-:W-:Y:S02]  /*2b40*/  SHF.L.W.U32.HI R34, R23, 0x10, R54 ;  /* 0x0000001017227819 */ /* 0x000fe40000010e36 */
[----:B--2---:R-:W-:Y:S02]  /*2b50*/  IADD3 R5, P0, P1, R33, R35, R58 ;  /* 0x0000002321057210 */ /* 0x004fe4000791e03a */
[----:B------:R-:W-:Y:S02]  /*2b60*/  SHF.L.W.U32.HI R35, R54, 0x10, R23 ;  /* 0x0000001036237819 */ /* 0x000fe40000010e17 */
[----:B------:R-:W-:Y:S02]  /*2b70*/  IADD3.X R8, PT, PT, R32, R8, R59, P0, P1 ;  /* 0x0000000820087210 */ /* 0x000fe400007e243b */
[----:B------:R-:W-:Y:S02]  /*2b80*/  IADD3 R54, P0, PT, R34, R18, RZ ;  /* 0x0000001222367210 */ /* 0x000fe40007f1e0ff */
[----:B------:R-:W-:-:S03]  /*2b90*/  LOP3.LUT R23, R35, R29, RZ, 0x3c, !PT ;  /* 0x0000001d23177212 */ /* 0x000fc600078e3cff */
[----:B------:R-:W-:Y:S01]  /*2ba0*/  IMAD.X R13, R35, 0x1, R13, P0 ;  /* 0x00000001230d7824 */ /* 0x000fe200000e060d */
[----:B------:R-:W-:Y:S01]  /*2bb0*/  IADD3 R23, P0, PT, R23, R60, RZ ;  /* 0x0000003c17177210 */ /* 0x000fe20007f1e0ff */
[----:B0-----:R-:W-:-:S06]  /*2bc0*/  IMAD R60, R61, 0x8, R42 ;  /* 0x000000083d3c7824 */ /* 0x001fcc00078e022a */
[----:B------:R-:W2:Y:S01]  /*2bd0*/  LDL.64 R60, [R60] ;  /* 0x000000003c3c7983 */ /* 0x000ea20000100a00 */
[----:B------:R-:W-:Y:S02]  /*2be0*/  LOP3.LUT R11, R11, R54, RZ, 0x3c, !PT ;  /* 0x000000360b0b7212 */ /* 0x000fe400078e3cff */
[----:B------:R-:W-:-:S04]  /*2bf0*/  LOP3.LUT R18, R25, R13, RZ, 0x3c, !PT ;  /* 0x0000000d19127212 */ /* 0x000fc800078e3cff */
[----:B------:R-:W-:Y:S02]  /*2c00*/  SHF.L.W.U32.HI R58, R11, 0x1, R18 ;  /* 0x000000010b3a7819 */ /* 0x000fe40000010e12 */
[----:B------:R-:W-:Y:S02]  /*2c10*/  SHF.L.W.U32.HI R59, R18, 0x1, R11 ;  /* 0x00000001123b7819 */ /* 0x000fe40000010e0b */
[----:B------:R-:W-:-:S05]  /*2c20*/  LOP3.LUT R11, R34, R26, RZ, 0x3c, !PT ;  /* 0x0000001a220b7212 */ /* 0x000fca00078e3cff */
[----:B------:R-:W-:Y:S01]  /*2c30*/  IMAD.X R18, R11, 0x1, R56, P0 ;  /* 0x000000010b127824 */ /* 0x000fe200000e0638 */
[----:B------:R-:W-:-:S04]  /*2c40*/  LOP3.LUT R11, R20, R8, RZ, 0x3c, !PT ;  /* 0x00000008140b7212 */ /* 0x000fc800078e3cff */
[----:B------:R-:W-:Y:S02]  /*2c50*/  IADD3 R11, P0, PT, R11, R54, RZ ;  /* 0x000000360b0b7210 */ /* 0x000fe40007f1e0ff */
[----:B------:R-:W-:-:S05]  /*2c60*/  LOP3.LUT R54, R21, R5, RZ, 0x3c, !PT ;  /* 0x0000000515367212 */ /* 0x000fca00078e3cff */
[----:B------:R-:W-:Y:S01]  /*2c70*/  IMAD.X R13, R54, 0x1, R13, P0 ;  /* 0x00000001360d7824 */ /* 0x000fe200000e060d */
[----:B--2---:R-:W-:-:S04]  /*2c80*/  IADD3 R31, P0, P1, R59, R31, R60 ;  /* 0x0000001f3b1f7210 */ /* 0x004fc8000791e03c */
[----:B------:R-:W-:Y:S02]  /*2c90*/  IADD3.X R56, PT, PT, R58, R30, R61, P0, P1 ;  /* 0x0000001e3a387210 */ /* 0x000fe400007e243d */
[----:B------:R-:W0:Y:S02]  /*2ca0*/  LDC.U8 R61, c[0x3][R28+0x2] ;  /* 0x00c000801c3d7b82 */ /* 0x000e240000000000 */
[----:B0-----:R-:W-:-:S06]  /*2cb0*/  IMAD R61, R61, 0x8, R42 ;  /* 0x000000083d3d7824 */ /* 0x001fcc00078e022a */
[----:B------:R-:W2:Y:S01]  /*2cc0*/  LDL.64 R60, [R61] ;  /* 0x000000003d3c7983 */ /* 0x000ea20000100a00 */
[----:B------:R-:W-:-:S04]  /*2cd0*/  LOP3.LUT R62, R10, R56, RZ, 0x3c, !PT ;  /* 0x000000380a3e7212 */ /* 0x000fc800078e3cff */
[----:B------:R-:W-:Y:S02]  /*2ce0*/  IADD3 R25, P0, PT, R62, R15, RZ ;  /* 0x0000000f3e197210 */ /* 0x000fe40007f1e0ff */
[----:B------:R-:W0:Y:S01]  /*2cf0*/  LDC.U8 R15, c[0x3][R28+0x4] ;  /* 0x00c001001c0f7b82 */ /* 0x000e220000000000 */
[----:B------:R-:W-:Y:S02]  /*2d00*/  LOP3.LUT R17, R17, R4, RZ, 0x3c, !PT ;  /* 0x0000000411117212 */ /* 0x000fe400078e3cff */
[----:B------:R-:W-:Y:S02]  /*2d10*/  LOP3.LUT R30, R27, R55, RZ, 0x3c, !PT ;  /* 0x000000371b1e7212 */ /* 0x000fe400078e3cff */
[----:B------:R-:W-:Y:S02]  /*2d20*/  LOP3.LUT R27, R9, R31, RZ, 0x3c, !PT ;  /* 0x0000001f091b7212 */ /* 0x000fe400078e3cff */
[----:B------:R-:W-:Y:S02]  /*2d30*/  SHF.L.W.U32.HI R54, R30, 0x8, R17 ;  /* 0x000000081e367819 */ /* 0x000fe40000010e11 */
[----:B------:R-:W-:Y:S01]  /*2d40*/  SHF.L.W.U32.HI R30, R17, 0x8, R30 ;  /* 0x00000008111e7819 */ /* 0x000fe20000010e1e */
[----:B------:R-:W-:Y:S01]  /*2d50*/  IMAD.X R27, R27, 0x1, R14, P0 ;  /* 0x000000011b1b7824 */ /* 0x000fe200000e060e */
[----:B------:R-:W-:-:S02]  /*2d60*/  LOP3.LUT R14, R22, R23, RZ, 0x3c, !PT ;  /* 0x00000017160e7212 */ /* 0x000fc400078e3cff */
[----:B------:R-:W-:Y:S02]  /*2d70*/  LOP3.LUT R24, R24, R18, RZ, 0x3c, !PT ;  /* 0x0000001218187212 */ /* 0x000fe400078e3cff */
[----:B--2---:R-:W-:-:S04]  /*2d80*/  IADD3 R17, P0, P1, R19, R30, R60 ;  /* 0x0000001e13117210 */ /* 0x004fc8000791e03c */
[----:B------:R-:W-:Y:S01]  /*2d90*/  LOP3.LUT R60, R17, R6, R57, 0x96, !PT ;  /* 0x00000006113c7212 */ /* 0x000fe200078e9639 */
[----:B0-----:R-:W-:Y:S01]  /*2da0*/  IMAD R6, R15, 0x8, R42 ;  /* 0x000000080f067824 */ /* 0x001fe200078e022a */
[----:B------:R-:W-:Y:S02]  /*2db0*/  IADD3.X R22, PT, PT, R57, R54, R61, P0, P1 ;  /* 0x0000003639167210 */ /* 0x000fe400007e243d */
[----:B------:R-:W-:Y:S02]  /*2dc0*/  SHF.L.W.U32.HI R57, R24, 0x8, R14 ;  /* 0x0000000818397819 */ /* 0x000fe40000010e0e */
[----:B------:R-:W-:Y:S02]  /*2dd0*/  SHF.L.W.U32.HI R24, R14, 0x8, R24 ;  /* 0x000000080e187819 */ /* 0x000fe40000010e18 */
[----:B------:R-:W2:Y:S01]  /*2de0*/  LDL.64 R14, [R6] ;  /* 0x00000000060e7983 */ /* 0x000ea20000100a00 */
[----:B------:R-:W-:Y:S02]  /*2df0*/  LOP3.LUT R7, R22, R7, R19, 0x96, !PT ;  /* 0x0000000716077212 */ /* 0x000fe400078e9613 */
[----:B------:R-:W-:-:S02]  /*2e00*/  LOP3.LUT R19, R33, R11, RZ, 0x3c, !PT ;  /* 0x0000000b21137212 */ /* 0x000fc400078e3cff */
[----:B------:R-:W0:Y:S01]  /*2e10*/  LDC.U8 R33, c[0x3][R28+0x6] ;  /* 0x00c001801c217b82 */ /* 0x000e220000000000 */
[----:B------:R-:W-:Y:S01]  /*2e20*/  LOP3.LUT R32, R32, R13, RZ, 0x3c, !PT ;  /* 0x0000000d20207212 */ /* 0x000fe200078e3cff */
[----:B0-----:R-:W-:Y:S01]  /*2e30*/  IMAD R33, R33, 0x8, R42 ;  /* 0x0000000821217824 */ /* 0x001fe200078e022a */
[----:B--2---:R-:W-:-:S04]  /*2e40*/  IADD3 R14, P0, P1, R26, R24, R14 ;  /* 0x000000181a0e7210 */ /* 0x004fc8000791e00e */
[----:B------:R-:W-:Y:S02]  /*2e50*/  IADD3.X R15, PT, PT, R29, R57, R15, P0, P1 ;  /* 0x000000391d0f7210 */ /* 0x000fe400007e240f */
[----:B------:R-:W-:Y:S02]  /*2e60*/  LOP3.LUT R61, R14, R35, R29, 0x96, !PT ;  /* 0x000000230e3d7212 */ /* 0x000fe400078e961d */
[----:B------:R-:W-:Y:S02]  /*2e70*/  SHF.L.W.U32.HI R29, R32, 0x8, R19 ;  /* 0x00000008201d7819 */ /* 0x000fe40000010e13 */
[----:B------:R-:W-:Y:S02]  /*2e80*/  SHF.L.W.U32.HI R19, R19, 0x8, R32 ;  /* 0x0000000813137819 */ /* 0x000fe40000010e20 */
[----:B------:R-:W2:Y:S01]  /*2e90*/  LDL.64 R32, [R33] ;  /* 0x0000000021207983 */ /* 0x000ea20000100a00 */
[----:B------:R-:W0:Y:S01]  /*2ea0*/  LDC.U8 R63, c[0x3][R28+0x8] ;  /* 0x00c002001c3f7b82 */ /* 0x000e220000000000 */
[----:B------:R-:W-:-:S02]  /*2eb0*/  LOP3.LUT R62, R15, R34, R26, 0x96, !PT ;  /* 0x000000220f3e7212 */ /* 0x000fc400078e961a */
[----:B------:R-:W-:Y:S02]  /*2ec0*/  LOP3.LUT R6, R59, R25, RZ, 0x3c, !PT ;  /* 0x000000193b067212 */ /* 0x000fe400078e3cff */
[----:B------:R-:W-:-:S04]  /*2ed0*/  LOP3.LUT R26, R58, R27, RZ, 0x3c, !PT ;  /* 0x0000001b3a1a7212 */ /* 0x000fc800078e3cff */
[----:B------:R-:W-:Y:S02]  /*2ee0*/  SHF.L.W.U32.HI R58, R26, 0x8, R6 ;  /* 0x000000081a3a7819 */ /* 0x000fe40000010e06 */
[----:B--2---:R-:W-:-:S04]  /*2ef0*/  IADD3 R35, P0, P1, R5, R19, R32 ;  /* 0x0000001305237210 */ /* 0x004fc8000791e020 */
[----:B------:R-:W-:Y:S02]  /*2f00*/  LOP3.LUT R59, R35, R20, R8, 0x96, !PT ;  /* 0x00000014233b7212 */ /* 0x000fe400078e9608 */
[----:B------:R-:W-:Y:S01]  /*2f10*/  SHF.L.W.U32.HI R20, R6, 0x8, R26 ;  /* 0x0000000806147819 */ /* 0x000fe20000010e1a */
[----:B0-----:R-:W-:Y:S01]  /*2f20*/  IMAD R26, R63, 0x8, R42 ;  /* 0x000000083f1a7824 */ /* 0x001fe200078e022a */
[----:B------:R-:W-:-:S04]  /*2f30*/  IADD3.X R34, PT, PT, R8, R29, R33, P0, P1 ;  /* 0x0000001d08227210 */ /* 0x000fc800007e2421 */
[----:B------:R-:W2:Y:S01]  /*2f40*/  LDL.64 R32, [R26] ;  /* 0x000000001a207983 */ /* 0x000ea20000100a00 */
[----:B------:R-:W-:Y:S02]  /*2f50*/  SHF.L.W.U32.HI R6, R60, 0x10, R7 ;  /* 0x000000103c067819 */ /* 0x000fe40000010e07 */
[----:B------:R-:W-:Y:S02]  /*2f60*/  SHF.L.W.U32.HI R7, R7, 0x10, R60 ;  /* 0x0000001007077819 */ /* 0x000fe40000010e3c */
[----:B------:R-:W-:Y:S02]  /*2f70*/  LOP3.LUT R21, R34, R21, R5, 0x96, !PT ;  /* 0x0000001522157212 */ /* 0x000fe400078e9605 */
[----:B------:R-:W-:Y:S02]  /*2f80*/  SHF.L.W.U32.HI R64, R61, 0x10, R62 ;  /* 0x000000103d407819 */ /* 0x000fe40000010e3e */
[----:B------:R-:W-:Y:S02]  /*2f90*/  SHF.L.W.U32.HI R61, R62, 0x10, R61 ;  /* 0x000000103e3d7819 */ /* 0x000fe40000010e3d */
[----:B------:R-:W-:Y:S01]  /*2fa0*/  SHF.L.W.U32.HI R60, R59, 0x10, R21 ;  /* 0x000000103b3c7819 */ /* 0x000fe20000010e15 */
[----:B------:R-:W-:Y:S01]  /*2fb0*/  VIADD R16, R16, 0x1 ;  /* 0x0000000110107836 */ /* 0x000fe20000000000 */
[----:B------:R-:W-:Y:S01]  /*2fc0*/  SHF.L.W.U32.HI R21, R21, 0x10, R59 ;  /* 0x0000001015157819 */ /* 0x000fe20000010e3b */
[----:B------:R-:W-:Y:S01]  /*2fd0*/  VIADD R28, R28, 0x10 ;  /* 0x000000101c1c7836 */ /* 0x000fe20000000000 */
[----:B--2---:R-:W-:-:S04]  /*2fe0*/  IADD3 R32, P0, P1, R31, R20, R32 ;  /* 0x000000141f207210 */ /* 0x004fc8000791e020 */
[----:B------:R-:W-:Y:S02]  /*2ff0*/  IADD3.X R33, PT, PT, R56, R58, R33, P0, P1 ;  /* 0x0000003a38217210 */ /* 0x000fe400007e2421 */
[----:B------:R-:W-:-:S05]  /*3000*/  IADD3 R8, P0, PT, R6, R4, RZ ;  /* 0x0000000406087210 */ /* 0x000fca0007f1e0ff */
[----:B------:R-:W-:Y:S01]  /*3010*/  IMAD.X R55, R7, 0x1, R55, P0 ;  /* 0x0000000107377824 */ /* 0x000fe200000e0637 */
[----:B------:R-:W-:-:S04]  /*3020*/  LOP3.LUT R30, R30, R8, RZ, 0x3c, !PT ;  /* 0x000000081e1e7212 */ /* 0x000fc800078e3cff */
[----:B------:R-:W-:Y:S02]  /*3030*/  LOP3.LUT R5, R54, R55, RZ, 0x3c, !PT ;  /* 0x0000003736057212 */ /* 0x000fe400078e3cff */
[----:B------:R-:W-:Y:S02]  /*3040*/  LOP3.LUT R63, R32, R10, R56, 0x96, !PT ;  /* 0x0000000a203f7212 */ /* 0x000fe400078e9638 */
[----:B------:R-:W-:Y:S02]  /*3050*/  SHF.L.W.U32.HI R10, R30, 0x1, R5 ;  /* 0x000000011e0a7819 */ /* 0x000fe40000010e05 */
[----:B------:R-:W-:Y:S02]  /*3060*/  SHF.L.W.U32.HI R26, R5, 0x1, R30 ;  /* 0x00000001051a7819 */ /* 0x000fe40000010e1e */
[----:B------:R-:W-:-:S05]  /*3070*/  IADD3 R5, P0, PT, R64, R23, RZ ;  /* 0x0000001740057210 */ /* 0x000fca0007f1e0ff */
[----:B------:R-:W-:Y:S01]  /*3080*/  IMAD.X R4, R61, 0x1, R18, P0 ;  /* 0x000000013d047824 */ /* 0x000fe200000e0612 */
[----:B------:R-:W-:Y:S02]  /*3090*/  LOP3.LUT R18, R33, R9, R31, 0x96, !PT ;  /* 0x0000000921127212 */ /* 0x000fe400078e961f */
[----:B------:R-:W-:Y:S02]  /*30a0*/  IADD3 R11, P0, PT, R60, R11, RZ ;  /* 0x0000000b3c0b7210 */ /* 0x000fe40007f1e0ff */
[----:B------:R-:W-:Y:S02]  /*30b0*/  SHF.L.W.U32.HI R54, R63, 0x10, R18 ;  /* 0x000000103f367819 */ /* 0x000fe40000010e12 */
[----:B------:R-:W-:Y:S01]  /*30c0*/  SHF.L.W.U32.HI R9, R18, 0x10, R63 ;  /* 0x0000001012097819 */ /* 0x000fe20000010e3f */
[----:B------:R-:W-:Y:S01]  /*30d0*/  IMAD.X R13, R21, 0x1, R13, P0 ;  /* 0x00000001150d7824 */ /* 0x000fe200000e060d */
[----:B------:R-:W-:Y:S02]  /*30e0*/  IADD3 R59, P1, PT, R54, R25, RZ ;  /* 0x00000019363b7210 */ /* 0x000fe40007f3e0ff */
[----:B------:R-:W-:-:S03]  /*30f0*/  ISETP.NE.AND P0, PT, R16, 0xc, PT ;  /* 0x0000000c1000780c */ /* 0x000fc60003f05270 */
[----:B------:R-:W-:Y:S01]  /*3100*/  IMAD.X R27, R9, 0x1, R27, P1 ;  /* 0x00000001091b7824 */ /* 0x000fe200008e061b */
[----:B------:R-:W-:Y:S02]  /*3110*/  LOP3.LUT R24, R24, R5, RZ, 0x3c, !PT ;  /* 0x0000000518187212 */ /* 0x000fe400078e3cff */
[----:B------:R-:W-:Y:S02]  /*3120*/  LOP3.LUT R57, R57, R4, RZ, 0x3c, !PT ;  /* 0x0000000439397212 */ /* 0x000fe400078e3cff */
[----:B------:R-:W-:Y:S02]  /*3130*/  LOP3.LUT R25, R20, R59, RZ, 0x3c, !PT ;  /* 0x0000003b14197212 */ /* 0x000fe400078e3cff */
[----:B------:R-:W-:Y:S02]  /*3140*/  LOP3.LUT R58, R58, R27, RZ, 0x3c, !PT ;  /* 0x0000001b3a3a7212 */ /* 0x000fe400078e3cff */
[----:B------:R-:W-:Y:S02]  /*3150*/  LOP3.LUT R19, R19, R11, RZ, 0x3c, !PT ;  /* 0x0000000b13137212 */ /* 0x000fe400078e3cff */
[----:B------:R-:W-:-:S02]  /*3160*/  LOP3.LUT R18, R29, R13, RZ, 0x3c, !PT ;  /* 0x0000000d1d127212 */ /* 0x000fc400078e3cff */
[----:B------:R-:W-:Y:S02]  /*3170*/  SHF.L.W.U32.HI R56, R24, 0x1, R57 ;  /* 0x0000000118387819 */ /* 0x000fe40000010e39 */
[----:B------:R-:W-:Y:S02]  /*3180*/  SHF.L.W.U32.HI R20, R25, 0x1, R58 ;  /* 0x0000000119147819 */ /* 0x000fe40000010e3a */
[----:B------:R-:W-:Y:S02]  /*3190*/  SHF.L.W.U32.HI R57, R57, 0x1, R24 ;  /* 0x0000000139397819 */ /* 0x000fe40000010e18 */
[----:B------:R-:W-:Y:S02]  /*31a0*/  SHF.L.W.U32.HI R30, R19, 0x1, R18 ;  /* 0x00000001131e7819 */ /* 0x000fe40000010e12 */
[----:B------:R-:W-:Y:S02]  /*31b0*/  SHF.L.W.U32.HI R31, R18, 0x1, R19 ;  /* 0x00000001121f7819 */ /* 0x000fe40000010e13 */
[----:B------:R-:W-:Y:S01]  /*31c0*/  SHF.L.W.U32.HI R25, R58, 0x1, R25 ;  /* 0x000000013a197819 */ /* 0x000fe20000010e19 */
[----:B------:R-:W-:Y:S06]  /*31d0*/  @P0 BRA `(.L_x_4) ;  /* 0xfffffff000700947 */ /* 0x000fec000383ffff */
[----:B------:R-:W-:Y:S02]  /*31e0*/  IADD3 R52, P0, PT, R52, -0x80, RZ ;  /* 0xffffff8034347810 */ /* 0x000fe40007f1e0ff */
[----:B------:R-:W-:Y:S02]  /*31f0*/  LOP3.LUT R49, R49, R11, R17, 0x96, !PT ;  /* 0x0000000b31317212 */ /* 0x000fe400078e9611 */
[----:B------:R-:W-:Y:S02]  /*3200*/  IADD3.X R50, PT, PT, R50, -0x1, RZ, P0, !PT ;  /* 0xffffffff32327810 */ /* 0x000fe400007fe4ff */
[----:B------:R-:W-:Y:S02]  /*3210*/  ISETP.GT.U32.AND P0, PT, R52, 0x80, PT ;  /* 0x000000803400780c */ /* 0x000fe40003f04070 */
[----:B------:R-:W-:Y:S02]  /*3220*/  LOP3.LUT R48, R48, R13, R22, 0x96, !PT ;  /* 0x0000000d30307212 */ /* 0x000fe400078e9616 */
[----:B------:R-:W-:-:S02]  /*3230*/  ISETP.GT.U32.AND.EX P0, PT, R50, RZ, PT, P0 ;  /* 0x000000ff3200720c */ /* 0x000fc40003f04100 */
[----:B------:R-:W-:Y:S02]  /*3240*/  LOP3.LUT R0, R0, R59, R14, 0x96, !PT ;  /* 0x0000003b00007212 */ /* 0x000fe400078e960e */
[----:B------:R-:W-:Y:S02]  /*3250*/  LOP3.LUT R2, R2, R27, R15, 0x96, !PT ;  /* 0x0000001b02027212 */ /* 0x000fe400078e960f */
[----:B------:R-:W-:Y:S02]  /*3260*/  LOP3.LUT R3, R3, R8, R35, 0x96, !PT ;  /* 0x0000000803037212 */ /* 0x000fe400078e9623 */
[----:B------:R-:W-:Y:S02]  /*3270*/  LOP3.LUT R36, R36, R55, R34, 0x96, !PT ;  /* 0x0000003724247212 */ /* 0x000fe400078e9622 */
[----:B------:R-:W-:Y:S02]  /*3280*/  LOP3.LUT R37, R37, R5, R32, 0x96, !PT ;  /* 0x0000000525257212 */ /* 0x000fe400078e9620 */
[----:B------:R-:W-:-:S02]  /*3290*/  LOP3.LUT R38, R38, R4, R33, 0x96, !PT ;  /* 0x0000000426267212 */ /* 0x000fc400078e9621 */
[----:B------:R-:W-:Y:S02]  /*32a0*/  LOP3.LUT R39, R39, R64, R25, 0x96, !PT ;  /* 0x0000004027277212 */ /* 0x000fe400078e9619 */
[----:B------:R-:W-:Y:S02]  /*32b0*/  LOP3.LUT R40, R40, R61, R20, 0x96, !PT ;  /* 0x0000003d28287212 */ /* 0x000fe400078e9614 */
[----:B------:R-:W-:Y:S02]  /*32c0*/  LOP3.LUT R43, R43, R60, R26, 0x96, !PT ;  /* 0x0000003c2b2b7212 */ /* 0x000fe400078e961a */
[----:B------:R-:W-:Y:S02]  /*32d0*/  LOP3.LUT R41, R41, R21, R10, 0x96, !PT ;  /* 0x0000001529297212 */ /* 0x000fe400078e960a */
[----:B------:R-:W-:Y:S02]  /*32e0*/  LOP3.LUT R45, R45, R54, R57, 0x96, !PT ;  /* 0x000000362d2d7212 */ /* 0x000fe400078e9639 */
[----:B------:R-:W-:-:S02]  /*32f0*/  LOP3.LUT R44, R44, R9, R56, 0x96, !PT ;  /* 0x000000092c2c7212 */ /* 0x000fc400078e9638 */
[----:B------:R-:W-:Y:S02]  /*3300*/  LOP3.LUT R47, R47, R6, R31, 0x96, !PT ;  /* 0x000000062f2f7212 */ /* 0x000fe400078e961f */
[----:B------:R-:W-:Y:S01]  /*3310*/  LOP3.LUT R46, R46, R7, R30, 0x96, !PT ;  /* 0x000000072e2e7212 */ /* 0x000fe200078e961e */
[----:B------:R-:W-:Y:S06]  /*3320*/  @P0 BRA `(.L_x_5) ;  /* 0xffffffd000000947 */ /* 0x000fec000383ffff */
.L_x_3:
[----:B------:R-:W-:Y:S05]  /*3330*/  BSYNC.RECONVERGENT B0 ;  /* 0x0000000000007941 */ /* 0x000fea0003800200 */
.L_x_2:
[----:B------:R0:W-:Y:S01]  /*3340*/  STL.128 [R1], RZ ;  /* 0x000000ff01007387 */ /* 0x0001e20000100c00 */
[----:B------:R-:W-:Y:S01]  /*3350*/  ISETP.NE.U32.AND P0, PT, R52, RZ, PT ;  /* 0x000000ff3400720c */ /* 0x000fe20003f05070 */
[----:B------:R-:W-:Y:S02]  /*3360*/  BSSY.RECONVERGENT B0, `(.L_x_6) ;  /* 0x0000043000007945 */ /* 0x000fe40003800200 */
[----:B------:R0:W-:Y:S01]  /*3370*/  STL.128 [R1+0x10], RZ ;  /* 0x000010ff01007387 */ /* 0x0001e20000100c00 */
[----:B------:R-:W-:-:S03]  /*3380*/  ISETP.NE.AND.EX P0, PT, R50, RZ, PT, P0 ;  /* 0x000000ff3200720c */ /* 0x000fc60003f05300 */
[----:B------:R0:W-:Y:S04]  /*3390*/  STL.128 [R1+0x20], RZ ;  /* 0x000020ff01007387 */ /* 0x0001e80000100c00 */
[----:B------:R0:W-:Y:S04]  /*33a0*/  STL.128 [R1+0x30], RZ ;  /* 0x000030ff01007387 */ /* 0x0001e80000100c00 */
[----:B------:R0:W-:Y:S04]  /*33b0*/  STL.128 [R1+0x40], RZ ;  /* 0x000040ff01007387 */ /* 0x0001e80000100c00 */
[----:B------:R0:W-:Y:S04]  /*33c0*/  STL.128 [R1+0x50], RZ ;  /* 0x000050ff01007387 */ /* 0x0001e80000100c00 */
[----:B------:R0:W-:Y:S04]  /*33d0*/  STL.128 [R1+0x60], RZ ;  /* 0x000060ff01007387 */ /* 0x0001e80000100c00 */
[----:B------:R0:W-:Y:S01]  /*33e0*/  STL.128 [R1+0x70], RZ ;  /* 0x000070ff01007387 */ /* 0x0001e20000100c00 */
[----:B------:R-:W-:Y:S05]  /*33f0*/  @!P0 BRA `(.L_x_7) ;  /* 0x0000000000e48947 */ /* 0x000fea0003800000 */
[C---:B------:R-:W-:Y:S01]  /*3400*/  ISETP.GE.U32.AND P1, PT, R52.reuse, 0x4, PT ;  /* 0x000000043400780c */ /* 0x040fe20003f26070 */
[----:B------:R-:W-:Y:S01]  /*3410*/  IMAD.MOV.U32 R16, RZ, RZ, RZ ;  /* 0x000000ffff107224 */ /* 0x000fe200078e00ff */
[----:B------:R-:W-:Y:S01]  /*3420*/  LOP3.LUT R15, R52, 0x3, RZ, 0xc0, !PT ;  /* 0x00000003340f7812 */ /* 0x000fe200078ec0ff */
[----:B------:R-:W-:Y:S01]  /*3430*/  BSSY.RECONVERGENT B1, `(.L_x_8) ;  /* 0x0000021000017945 */ /* 0x000fe20003800200 */
[----:B------:R-:W-:Y:S01]  /*3440*/  ISETP.GE.U32.AND.EX P1, PT, R50, RZ, PT, P1 ;  /* 0x000000ff3200720c */ /* 0x000fe20003f26110 */
[----:B------:R-:W-:Y:S01]  /*3450*/  IMAD.MOV.U32 R6, RZ, RZ, RZ ;  /* 0x000000ffff067224 */ /* 0x000fe200078e00ff */
[----:B------:R-:W-:-:S04]  /*3460*/  ISETP.NE.U32.AND P0, PT, R15, RZ, PT ;  /* 0x000000ff0f00720c */ /* 0x000fc80003f05070 */
[----:B------:R-:W-:-:S07]  /*3470*/  ISETP.NE.AND.EX P0, PT, R16, RZ, PT, P0 ;  /* 0x000000ff1000720c */ /* 0x000fce0003f05300 */
[----:B------:R-:W-:Y:S06]  /*3480*/  @!P1 BRA `(.L_x_9) ;  /* 0x00000000006c9947 */ /* 0x000fec0003800000 */
[----:B------:R-:W1:Y:S01]  /*3490*/  LDCU.64 UR4, c[0x0][0x380] ;  /* 0x00007000ff0477ac */ /* 0x000e620008000a00 */
[----:B------:R-:W-:Y:S01]  /*34a0*/  LOP3.LUT R6, R52, 0xfffffffc, RZ, 0xc0, !PT ;  /* 0xfffffffc34067812 */ /* 0x000fe200078ec0ff */
[----:B------:R-:W-:Y:S02]  /*34b0*/  IMAD.MOV.U32 R4, RZ, RZ, R1 ;  /* 0x000000ffff047224 */ /* 0x000fe400078e0001 */
[----:B------:R-:W-:Y:S02]  /*34c0*/  IMAD.MOV.U32 R13, RZ, RZ, RZ ;  /* 0x000000ffff0d7224 */ /* 0x000fe400078e00ff */
[----:B------:R-:W-:Y:S01]  /*34d0*/  IMAD.MOV.U32 R11, RZ, RZ, R6 ;  /* 0x000000ffff0b7224 */ /* 0x000fe200078e0006 */
[----:B-1---5:R-:W-:-:S04]  /*34e0*/  IADD3 R7, P1, P2, R53, UR4, R12 ;  /* 0x0000000435077c10 */ /* 0x022fc8000fa3e00c */
[----:B------:R-:W-:Y:S02]  /*34f0*/  IADD3 R7, P3, PT, R7, 0x3, RZ ;  /* 0x0000000307077810 */ /* 0x000fe40007f7e0ff */
[----:B------:R-:W-:-:S05]  /*3500*/  IADD3.X R10, PT, PT, R51, UR5, RZ, P1, P2 ;  /* 0x00000005330a7c10 */ /* 0x000fca0008fe44ff */
[----:B------:R-:W-:-:S07]  /*3510*/  IMAD.X R10, RZ, RZ, R10, P3 ;  /* 0x000000ffff0a7224 */ /* 0x000fce00018e060a */
.L_x_10:
[----:B------:R-:W-:Y:S02]  /*3520*/  IMAD.MOV.U32 R8, RZ, RZ, R7 ;  /* 0x000000ffff087224 */ /* 0x000fe400078e0007 */
[----:B------:R-:W-:-:S05]  /*3530*/  IMAD.MOV.U32 R9, RZ, RZ, R10 ;  /* 0x000000ffff097224 */ /* 0x000fca00078e000a */
[----:B------:R-:W2:Y:S04]  /*3540*/  LDG.E.U8 R5, desc[UR6][R8.64] ;  /* 0x0000000608057981 */ /* 0x000ea8000c1e1100 */
[----:B------:R-:W2:Y:S04]  /*3550*/  LDG.E.U8 R10, desc[UR6][R8.64+-0x1] ;  /* 0xffffff06080a7981 */ /* 0x000ea8000c1e1100 */
[----:B------:R-:W3:Y:S04]  /*3560*/  LDG.E.U8 R7, desc[UR6][R8.64+-0x2] ;  /* 0xfffffe0608077981 */ /* 0x000ee8000c1e1100 */
[----:B------:R-:W3:Y:S01]  /*3570*/  LDG.E.U8 R14, desc[UR6][R8.64+-0x3] ;  /* 0xfffffd06080e7981 */ /* 0x000ee2000c1e1100 */
[----:B------:R-:W-:-:S04]  /*3580*/  IADD3 R11, P1, PT, R11, -0x4, RZ ;  /* 0xfffffffc0b0b7810 */ /* 0x000fc80007f3e0ff */
[----:B------:R-:W-:Y:S02]  /*3590*/  IADD3.X R13, PT, PT, R13, -0x1, RZ, P1, !PT ;  /* 0xffffffff0d0d7810 */ /* 0x000fe40000ffe4ff */
[----:B------:R-:W-:-:S04]  /*35a0*/  ISETP.NE.U32.AND P1, PT, R11, RZ, PT ;  /* 0x000000ff0b00720c */ /* 0x000fc80003f25070 */
[----:B------:R-:W-:Y:S02]  /*35b0*/  ISETP.NE.AND.EX P1, PT, R13, RZ, PT, P1 ;  /* 0x000000ff0d00720c */ /* 0x000fe40003f25310 */
[----:B--2---:R-:W-:Y:S02]  /*35c0*/  PRMT R5, R10, 0x3340, R5 ;  /* 0x000033400a057816 */ /* 0x004fe40000000005 */
[----:B---3--:R-:W-:Y:S02]  /*35d0*/  PRMT R14, R14, 0x3340, R7 ;  /* 0x000033400e0e7816 */ /* 0x008fe40000000007 */
[----:B------:R-:W-:Y:S02]  /*35e0*/  IADD3 R7, P2, PT, R8, 0x4, RZ ;  /* 0x0000000408077810 */ /* 0x000fe40007f5e0ff */
[----:B------:R-:W-:-:S03]  /*35f0*/  PRMT R5, R14, 0x5410, R5 ;  /* 0x000054100e057816 */ /* 0x000fc60000000005 */
[----:B------:R-:W-:Y:S02]  /*3600*/  IMAD.X R10, RZ, RZ, R9, P2 ;  /* 0x000000ffff0a7224 */ /* 0x000fe400010e0609 */
[----:B------:R1:W-:Y:S02]  /*3610*/  STL [R4], R5 ;  /* 0x0000000504007387 */ /* 0x0003e40000100800 */
[----:B-1----:R-:W-:Y:S01]  /*3620*/  VIADD R4, R4, 0x4 ;  /* 0x0000000404047836 */ /* 0x002fe20000000000 */
[----:B------:R-:W-:Y:S06]  /*3630*/  @P1 BRA `(.L_x_10) ;  /* 0xfffffffc00b81947 */ /* 0x000fec000383ffff */
.L_x_9:
[----:B------:R-:W-:Y:S05]  /*3640*/  BSYNC.RECONVERGENT B1 ;  /* 0x0000000000017941 */ /* 0x000fea0003800200 */
.L_x_8:
[----:B------:R-:W-:Y:S01]  /*3650*/  IMAD.MOV.U32 R4, RZ, RZ, RZ ;  /* 0x000000ffff047224 */ /* 0x000fe200078e00ff */
[----:B------:R-:W-:Y:S06]  /*3660*/  @!P0 BRA `(.L_x_7) ;  /* 0x0000000000488947 */ /* 0x000fec0003800000 */
[----:B------:R-:W1:Y:S01]  /*3670*/  LDCU.64 UR4, c[0x0][0x380] ;  /* 0x00007000ff0477ac */ /* 0x000e620008000a00 */
[----:B-----5:R-:W-:Y:S01]  /*3680*/  IADD3 R7, P0, P1, R12, R6, R53 ;  /* 0x000000060c077210 */ /* 0x020fe2000791e035 */
[----:B------:R-:W-:-:S03]  /*3690*/  IMAD.IADD R9, R1, 0x1, R6 ;  /* 0x0000000101097824 */ /* 0x000fc600078e0206 */
[----:B------:R-:W-:Y:S02]  /*36a0*/  IADD3.X R4, PT, PT, RZ, R4, R51, P0, P1 ;  /* 0x00000004ff047210 */ /* 0x000fe400007e2433 */
[----:B-1----:R-:W-:-:S04]  /*36b0*/  IADD3 R7, P2, PT, R7, UR4, RZ ;  /* 0x0000000407077c10 */ /* 0x002fc8000ff5e0ff */
[----:B------:R-:W-:-:S09]  /*36c0*/  IADD3.X R6, PT, PT, R4, UR5, RZ, P2, !PT ;  /* 0x0000000504067c10 */ /* 0x000fd200097fe4ff */
.L_x_11:
[----:B------:R-:W-:Y:S02]  /*36d0*/  IMAD.MOV.U32 R4, RZ, RZ, R7 ;  /* 0x000000ffff047224 */ /* 0x000fe400078e0007 */
[----:B------:R-:W-:-:S05]  /*36e0*/  IMAD.MOV.U32 R5, RZ, RZ, R6 ;  /* 0x000000ffff057224 */ /* 0x000fca00078e0006 */
[----:B------:R-:W2:Y:S01]  /*36f0*/  LDG.E.U8 R4, desc[UR6][R4.64] ;  /* 0x0000000604047981 */ /* 0x000ea2000c1e1100 */
[----:B------:R-:W-:Y:S02]  /*3700*/  IADD3 R15, P0, PT, R15, -0x1, RZ ;  /* 0xffffffff0f0f7810 */ /* 0x000fe40007f1e0ff */
[----:B------:R-:W-:Y:S02]  /*3710*/  IADD3 R7, P1, PT, R7, 0x1, RZ ;  /* 0x0000000107077810 */ /* 0x000fe40007f3e0ff */
[----:B------:R-:W-:Y:S02]  /*3720*/  IADD3.X R16, PT, PT, R16, -0x1, RZ, P0, !PT ;  /* 0xffffffff10107810 */ /* 0x000fe400007fe4ff */
[----:B------:R-:W-:Y:S01]  /*3730*/  ISETP.NE.U32.AND P0, PT, R15, RZ, PT ;  /* 0x000000ff0f00720c */ /* 0x000fe20003f05070 */
[----:B------:R-:W-:-:S03]  /*3740*/  IMAD.X R6, RZ, RZ, R6, P1 ;  /* 0x000000ffff067224 */ /* 0x000fc600008e0606 */
[----:B------:R-:W-:Y:S01]  /*3750*/  ISETP.NE.AND.EX P0, PT, R16, RZ, PT, P0 ;  /* 0x000000ff1000720c */ /* 0x000fe20003f05300 */
[----:B--2---:R1:W-:Y:S02]  /*3760*/  STL.U8 [R9], R4 ;  /* 0x0000000409007387 */ /* 0x0043e40000100000 */
[----:B-1----:R-:W-:-:S10]  /*3770*/  VIADD R9, R9, 0x1 ;  /* 0x0000000109097836 */ /* 0x002fd40000000000 */
[----:B------:R-:W-:Y:S05]  /*3780*/  @P0 BRA `(.L_x_11) ;  /* 0xfffffffc00d00947 */ /* 0x000fea000383ffff */
.L_x_7:
[----:B------:R-:W-:Y:S05]  /*3790*/  BSYNC.RECONVERGENT B0 ;  /* 0x0000000000007941 */ /* 0x000fea0003800200 */
.L_x_6:
[----:B------:R-:W2:Y:S04]  /*37a0*/  LDL.128 R32, [R1] ;  /* 0x0000000001207983 */ /* 0x000ea80000100c00 */
[----:B------:R-:W3:Y:S04]  /*37b0*/  LDL.128 R28, [R1+0x10] ;  /* 0x00001000011c7983 */ /* 0x000ee80000100c00 */
[----:B------:R-:W4:Y:S04]  /*37c0*/  LDL.128 R24, [R1+0x20] ;  /* 0x0000200001187983 */ /* 0x000f280000100c00 */
[----:B------:R-:W4:Y:S04]  /*37d0*/  LDL.128 R20, [R1+0x30] ;  /* 0x0000300001147983 */ /* 0x000f280000100c00 */
[----:B------:R-:W4:Y:S04]  /*37e0*/  LDL.128 R4, [R1+0x40] ;  /* 0x0000400001047983 */ /* 0x000f280000100c00 */
[----:B------:R-:W4:Y:S04]  /*37f0*/  LDL.128 R8, [R1+0x50] ;  /* 0x0000500001087983 */ /* 0x000f280000100c00 */
[----:B-----5:R-:W4:Y:S01]  /*3800*/  LDL.128 R12, [R1+0x60] ;  /* 0x00006000010c7983 */ /* 0x020f220000100c00 */
[----:B------:R-:W-:Y:S01]  /*3810*/  IADD3 R52, P0, PT, R52, R53, RZ ;  /* 0x0000003534347210 */ /* 0x000fe20007f1e0ff */
[----:B------:R-:W1:Y:S04]  /*3820*/  LDCU.64 UR4, c[0x3][0x30] ;  /* 0x00c00600ff0477ac */ /* 0x000e680008000a00 */
[----:B------:R-:W-:Y:S01]  /*3830*/  IMAD.X R50, R50, 0x1, R51, P0 ;  /* 0x0000000132327824 */ /* 0x000fe200000e0633 */
[----:B------:R-:W0:Y:S01]  /*3840*/  LDCU.64 UR10, c[0x3][0x8] ;  /* 0x00c00100ff0a77ac */ /* 0x000e220008000a00 */
[----:B------:R-:W0:Y:S01]  /*3850*/  LDCU.64 UR12, c[0x3][0x38] ;  /* 0x00c00700ff0c77ac */ /* 0x000e220008000a00 */
[----:B------:R-:W0:Y:S01]  /*3860*/  LDCU.64 UR14, c[0x3][0x18] ;  /* 0x00c00300ff0e77ac */ /* 0x000e220008000a00 */
[----:B------:R-:W0:Y:S01]  /*3870*/  LDCU.64 UR16, c[0x3][0x10] ;  /* 0x00c00200ff1077ac */ /* 0x000e220008000a00 */
[----:B------:R-:W0:Y:S01]  /*3880*/  LDCU.64 UR18, c[0x3][0x28] ;  /* 0x00c00500ff1277ac */ /* 0x000e220008000a00 */
[----:B------:R-:W0:Y:S01]  /*3890*/  LDCU.64 UR20, c[0x3][URZ] ;  /* 0x00c00000ff1477ac */ /* 0x000e220008000a00 */
[----:B------:R-:W0:Y:S01]  /*38a0*/  LDCU.64 UR8, c[0x3][0x20] ;  /* 0x00c00400ff0877ac */ /* 0x000e220008000a00 */
[----:B--2---:R-:W-:-:S02]  /*38b0*/  PRMT R16, R34, 0x7771, RZ ;  /* 0x0000777122107816 */ /* 0x004fc400000000ff */
[C---:B------:R-:W-:Y:S02]  /*38c0*/  PRMT R56, R34.reuse, 0x7772, RZ ;  /* 0x0000777222387816 */ /* 0x040fe400000000ff */
[----:B------:R-:W-:Y:S01]  /*38d0*/  PRMT R54, R34, 0x7773, RZ ;  /* 0x0000777322367816 */ /* 0x000fe200000000ff */
[----:B------:R-:W-:Y:S01]  /*38e0*/  IMAD.WIDE.U32 R16, R16, 0x100, RZ ;  /* 0x0000010010107825 */ /* 0x000fe200078e00ff */
[----:B------:R-:W-:-:S03]  /*38f0*/  PRMT R19, R34, 0x7770, RZ ;  /* 0x0000777022137816 */ /* 0x000fc600000000ff */
[----:B------:R-:W-:Y:S01]  /*3900*/  IMAD.WIDE.U32 R56, R56, 0x10000, RZ ;  /* 0x0001000038387825 */ /* 0x000fe200078e00ff */
[----:B------:R-:W-:-:S03]  /*3910*/  LOP3.LUT R59, R16, 0xff, R19, 0xf8, !PT ;  /* 0x000000ff103b7812 */ /* 0x000fc600078ef813 */
[----:B------:R-:W-:-:S05]  /*3920*/  IMAD.WIDE.U32 R54, R54, 0x1000000, RZ ;  /* 0x0100000036367825 */ /* 0x000fca00078e00ff */
[----:B------:R-:W-:Y:S02]  /*3930*/  LOP3.LUT R57, R55, R57, R17, 0xfe, !PT ;  /* 0x0000003937397212 */ /* 0x000fe400078efe11 */
[----:B------:R-:W2:Y:S01]  /*3940*/  LDL.128 R16, [R1+0x70] ;  /* 0x0000700001107983 */ /* 0x000ea20000100c00 */
[----:B------:R-:W-:Y:S01]  /*3950*/  LOP3.LUT R34, R54, R56, R59, 0xfe, !PT ;  /* 0x0000003836227212 */ /* 0x000fe200078efe3b */
[----:B-1----:R-:W-:Y:S01]  /*3960*/  ULOP3.LUT UR5, URZ, UR5, URZ, 0x33, !UPT ;  /* 0x00000005ff057292 */ /* 0x002fe2000f8e33ff */
[----:B------:R-:W-:Y:S01]  /*3970*/  PRMT R54, R35, 0x7770, RZ ;  /* 0x0000777023367816 */ /* 0x000fe200000000ff */
[----:B------:R-:W-:Y:S01]  /*3980*/  ULOP3.LUT UR4, URZ, UR4, URZ, 0x33, !UPT ;  /* 0x00000004ff047292 */ /* 0x000fe2000f8e33ff */
[----:B------:R-:W-:Y:S01]  /*3990*/  PRMT R55, R33, 0x7771, RZ ;  /* 0x0000777121377816 */ /* 0x000fe200000000ff */
[----:B------:R-:W-:Y:S01]  /*39a0*/  IMAD.MOV.U32 R60, RZ, RZ, R48 ;  /* 0x000000ffff3c7224 */ /* 0x000fe200078e0030 */
[----:B------:R-:W-:Y:S02]  /*39b0*/  LOP3.LUT R57, R57, 0xff, R54, 0xf8, !PT ;  /* 0x000000ff39397812 */ /* 0x000fe400078ef836 */
[----:B------:R-:W-:Y:S01]  /*39c0*/  PRMT R54, R35, 0x7771, RZ ;  /* 0x0000777123367816 */ /* 0x000fe200000000ff */
[----:B------:R-:W-:Y:S01]  /*39d0*/  IMAD.SHL.U32 R55, R55, 0x100, RZ ;  /* 0x0000010037377824 */ /* 0x000fe200078e00ff */
[----:B---3--:R-:W-:-:S03]  /*39e0*/  PRMT R53, R30, 0x7770, RZ ;  /* 0x000077701e357816 */ /* 0x008fc600000000ff */
[----:B------:R-:W-:Y:S01]  /*39f0*/  IMAD.SHL.U32 R54, R54, 0x100, RZ ;  /* 0x0000010036367824 */ /* 0x000fe200078e00ff */
[----:B------:R-:W-:Y:S02]  /*3a00*/  LOP3.LUT R56, R55, 0xff00, RZ, 0xc0, !PT ;  /* 0x0000ff0037387812 */ /* 0x000fe400078ec0ff */
[----:B------:R-:W-:Y:S02]  /*3a10*/  PRMT R55, R33, 0x7770, RZ ;  /* 0x0000777021377816 */ /* 0x000fe400000000ff */
[----:B------:R-:W-:Y:S02]  /*3a20*/  LOP3.LUT R54, R57, 0xff00, R54, 0xf8, !PT ;  /* 0x0000ff0039367812 */ /* 0x000fe400078ef836 */
[----:B------:R-:W-:Y:S02]  /*3a30*/  LOP3.LUT R57, R56, 0xff, R55, 0xf8, !PT ;  /* 0x000000ff38397812 */ /* 0x000fe400078ef837 */
[----:B------:R-:W-:Y:S02]  /*3a40*/  PRMT R56, R33, 0x7772, RZ ;  /* 0x0000777221387816 */ /* 0x000fe400000000ff */
[----:B------:R-:W-:-:S02]  /*3a50*/  PRMT R55, R35, 0x7772, RZ ;  /* 0x0000777223377816 */ /* 0x000fc400000000ff */
[----:B------:R-:W-:Y:S01]  /*3a60*/  PRMT R33, R33, 0x7773, RZ ;  /* 0x0000777321217816 */ /* 0x000fe200000000ff */
[----:B------:R-:W-:Y:S01]  /*3a70*/  IMAD.U32 R56, R56, 0x10000, RZ ;  /* 0x0001000038387824 */ /* 0x000fe200078e00ff */
[----:B------:R-:W-:Y:S01]  /*3a80*/  PRMT R35, R35, 0x7773, RZ ;  /* 0x0000777323237816 */ /* 0x000fe200000000ff */
[----:B------:R-:W-:Y:S02]  /*3a90*/  IMAD.U32 R55, R55, 0x10000, RZ ;  /* 0x0001000037377824 */ /* 0x000fe400078e00ff */
[----:B------:R-:W-:Y:S01]  /*3aa0*/  IMAD.SHL.U32 R33, R33, 0x1000000, RZ ;  /* 0x0100000021217824 */ /* 0x000fe200078e00ff */
[----:B------:R-:W-:Y:S01]  /*3ab0*/  LOP3.LUT R56, R57, 0xff0000, R56, 0xf8, !PT ;  /* 0x00ff000039387812 */ /* 0x000fe200078ef838 */
[----:B------:R-:W-:Y:S01]  /*3ac0*/  IMAD.SHL.U32 R35, R35, 0x1000000, RZ ;  /* 0x0100000023237824 */ /* 0x000fe200078e00ff */
[----:B------:R-:W-:Y:S02]  /*3ad0*/  LOP3.LUT R54, R54, 0xff0000, R55, 0xf8, !PT ;  /* 0x00ff000036367812 */ /* 0x000fe400078ef837 */
[----:B------:R-:W-:-:S02]  /*3ae0*/  LOP3.LUT R33, R33, R56, RZ, 0xfc, !PT ;  /* 0x0000003821217212 */ /* 0x000fc400078efcff */
[----:B------:R-:W-:Y:S02]  /*3af0*/  LOP3.LUT R35, R35, R54, RZ, 0xfc, !PT ;  /* 0x0000003623237212 */ /* 0x000fe400078efcff */
[C---:B------:R-:W-:Y:S02]  /*3b00*/  PRMT R54, R30.reuse, 0x7771, RZ ;  /* 0x000077711e367816 */ /* 0x040fe400000000ff */
[C---:B------:R-:W-:Y:S01]  /*3b10*/  PRMT R56, R30.reuse, 0x7772, RZ ;  /* 0x000077721e387816 */ /* 0x040fe200000000ff */
[----:B------:R1:W-:Y:S01]  /*3b20*/  STL.128 [R1+0x80], R32 ;  /* 0x0000802001007387 */ /* 0x0003e20000100c00 */
[----:B------:R-:W-:Y:S01]  /*3b30*/  PRMT R57, R30, 0x7773, RZ ;  /* 0x000077731e397816 */ /* 0x000fe200000000ff */
[----:B------:R-:W-:Y:S01]  /*3b40*/  IMAD.WIDE.U32 R54, R54, 0x100, RZ ;  /* 0x0000010036367825 */ /* 0x000fe200078e00ff */
[----:B------:R-:W-:Y:S02]  /*3b50*/  PRMT R30, R29, 0x7771, RZ ;  /* 0x000077711d1e7816 */ /* 0x000fe400000000ff */
[----:B------:R-:W-:-:S03]  /*3b60*/  LOP3.LUT R53, R54, 0xff, R53, 0xf8, !PT ;  /* 0x000000ff36357812 */ /* 0x000fc600078ef835 */
[----:B------:R-:W-:Y:S02]  /*3b70*/  IMAD.SHL.U32 R30, R30, 0x100, RZ ;  /* 0x000001001e1e7824 */ /* 0x000fe400078e00ff */
[----:B-1----:R-:W-:-:S03]  /*3b80*/  IMAD.WIDE.U32 R34, R56, 0x10000, RZ ;  /* 0x0001000038227825 */ /* 0x002fc600078e00ff */
[----:B------:R-:W-:Y:S02]  /*3b90*/  LOP3.LUT R56, R30, 0xff00, RZ, 0xc0, !PT ;  /* 0x0000ff001e387812 */ /* 0x000fe400078ec0ff */
[----:B------:R-:W-:Y:S01]  /*3ba0*/  PRMT R30, R31, 0x7770, RZ ;  /* 0x000077701f1e7816 */ /* 0x000fe200000000ff */
[----:B------:R-:W-:-:S04]  /*3bb0*/  IMAD.WIDE.U32 R32, R57, 0x1000000, RZ ;  /* 0x0100000039207825 */ /* 0x000fc800078e00ff */
[----:B------:R-:W-:Y:S01]  /*3bc0*/  IMAD.MOV.U32 R57, RZ, RZ, R49 ;  /* 0x000000ffff397224 */ /* 0x000fe200078e0031 */
[----:B------:R-:W-:Y:S02]  /*3bd0*/  LOP3.LUT R35, R33, R35, R55, 0xfe, !PT ;  /* 0x0000002321237212 */ /* 0x000fe400078efe37 */
[----:B------:R-:W-:Y:S02]  /*3be0*/  PRMT R33, R29, 0x7770, RZ ;  /* 0x000077701d217816 */ /* 0x000fe400000000ff */
[----:B------:R-:W-:Y:S02]  /*3bf0*/  LOP3.LUT R35, R35, 0xff, R30, 0xf8, !PT ;  /* 0x000000ff23237812 */ /* 0x000fe400078ef81e */
[----:B------:R-:W-:Y:S02]  /*3c00*/  PRMT R30, R31, 0x7771, RZ ;  /* 0x000077711f1e7816 */ /* 0x000fe400000000ff */
[----:B------:R-:W-:Y:S02]  /*3c10*/  LOP3.LUT R56, R56, 0xff, R33, 0xf8, !PT ;  /* 0x000000ff38387812 */ /* 0x000fe400078ef821 */
[C---:B------:R-:W-:Y:S01]  /*3c20*/  PRMT R33, R29.reuse, 0x7772, RZ ;  /* 0x000077721d217816 */ /* 0x040fe200000000ff */
[----:B------:R-:W-:Y:S01]  /*3c30*/  IMAD.SHL.U32 R30, R30, 0x100, RZ ;  /* 0x000001001e1e7824 */ /* 0x000fe200078e00ff */
[----:B------:R-:W-:-:S03]  /*3c40*/  PRMT R29, R29, 0x7773, RZ ;  /* 0x000077731d1d7816 */ /* 0x000fc600000000ff */
[----:B------:R-:W-:Y:S01]  /*3c50*/  IMAD.U32 R33, R33, 0x10000, RZ ;  /* 0x0001000021217824 */ /* 0x000fe200078e00ff */
[----:B------:R-:W-:Y:S01]  /*3c60*/  LOP3.LUT R35, R35, 0xff00, R30, 0xf8, !PT ;  /* 0x0000ff0023237812 */ /* 0x000fe200078ef81e */
[----:B------:R-:W-:Y:S01]  /*3c70*/  IMAD.SHL.U32 R29, R29, 0x1000000, RZ ;  /* 0x010000001d1d7824 */ /* 0x000fe200078e00ff */
[C---:B------:R-:W-:Y:S02]  /*3c80*/  PRMT R30, R31.reuse, 0x7772, RZ ;  /* 0x000077721f1e7816 */ /* 0x040fe400000000ff */
[----:B------:R-:W-:Y:S02]  /*3c90*/  PRMT R31, R31, 0x7773, RZ ;  /* 0x000077731f1f7816 */ /* 0x000fe400000000ff */
[----:B------:R-:W-:Y:S01]  /*3ca0*/  LOP3.LUT R56, R56, 0xff0000, R33, 0xf8, !PT ;  /* 0x00ff000038387812 */ /* 0x000fe200078ef821 */
[----:B------:R-:W-:Y:S02]  /*3cb0*/  IMAD.U32 R30, R30, 0x10000, RZ ;  /* 0x000100001e1e7824 */ /* 0x000fe400078e00ff */
[----:B------:R-:W-:Y:S01]  /*3cc0*/  IMAD.SHL.U32 R31, R31, 0x1000000, RZ ;  /* 0x010000001f1f7824 */ /* 0x000fe200078e00ff */
[----:B------:R-:W-:-:S02]  /*3cd0*/  LOP3.LUT R29, R29, R56, RZ, 0xfc, !PT ;  /* 0x000000381d1d7212 */ /* 0x000fc400078efcff */
[----:B------:R-:W-:Y:S02]  /*3ce0*/  LOP3.LUT R54, R35, 0xff0000, R30, 0xf8, !PT ;  /* 0x00ff000023367812 */ /* 0x000fe400078ef81e */
[----:B------:R-:W-:Y:S02]  /*3cf0*/  LOP3.LUT R30, R32, R34, R53, 0xfe, !PT ;  /* 0x00000022201e7212 */ /* 0x000fe400078efe35 */
[----:B------:R-:W-:Y:S02]  /*3d00*/  LOP3.LUT R31, R31, R54, RZ, 0xfc, !PT ;  /* 0x000000361f1f7212 */ /* 0x000fe400078efcff */
[C---:B----4-:R-:W-:Y:S02]  /*3d10*/  PRMT R54, R26.reuse, 0x7771, RZ ;  /* 0x000077711a367816 */ /* 0x050fe400000000ff */
[C---:B------:R-:W-:Y:S01]  /*3d20*/  PRMT R34, R26.reuse, 0x7772, RZ ;  /* 0x000077721a227816 */ /* 0x040fe200000000ff */
[----:B------:R1:W-:Y:S01]  /*3d30*/  STL.128 [R1+0x90], R28 ;  /* 0x0000901c01007387 */ /* 0x0003e20000100c00 */
[----:B------:R-:W-:Y:S01]  /*3d40*/  PRMT R32, R26, 0x7773, RZ ;  /* 0x000077731a207816 */ /* 0x000fe200000000ff */
[----:B------:R-:W-:Y:S01]  /*3d50*/  IMAD.WIDE.U32 R54, R54, 0x100, RZ ;  /* 0x0000010036367825 */ /* 0x000fe200078e00ff */
[----:B------:R-:W-:-:S02]  /*3d60*/  PRMT R53, R26, 0x7770, RZ ;  /* 0x000077701a357816 */ /* 0x000fc400000000ff */
[----:B------:R-:W-:Y:S01]  /*3d70*/  PRMT R26, R25, 0x7771, RZ ;  /* 0x00007771191a7816 */ /* 0x000fe200000000ff */
[----:B------:R-:W-:Y:S01]  /*3d80*/  IMAD.WIDE.U32 R34, R34, 0x10000, RZ ;  /* 0x0001000022227825 */ /* 0x000fe200078e00ff */
[----:B------:R-:W-:-:S03]  /*3d90*/  LOP3.LUT R53, R54, 0xff, R53, 0xf8, !PT ;  /* 0x000000ff36357812 */ /* 0x000fc600078ef835 */
[----:B------:R-:W-:Y:S02]  /*3da0*/  IMAD.SHL.U32 R26, R26, 0x100, RZ ;  /* 0x000001001a1a7824 */ /* 0x000fe400078e00ff */
[----:B------:R-:W-:-:S03]  /*3db0*/  IMAD.WIDE.U32 R32, R32, 0x1000000, RZ ;  /* 0x0100000020207825 */ /* 0x000fc600078e00ff */
[----:B------:R-:W-:Y:S02]  /*3dc0*/  LOP3.LUT R56, R26, 0xff00, RZ, 0xc0, !PT ;  /* 0x0000ff001a387812 */ /* 0x000fe400078ec0ff */
[----:B------:R-:W-:Y:S01]  /*3dd0*/  LOP3.LUT R54, R33, R35, R55, 0xfe, !PT ;  /* 0x0000002321367212 */ /* 0x000fe200078efe37 */
[----:B0-----:R-:W-:Y:S01]  /*3de0*/  IMAD.U32 R55, RZ, RZ, UR21 ;  /* 0x00000015ff377e24 */ /* 0x001fe2000f8e00ff */
[C---:B------:R-:W-:Y:S02]  /*3df0*/  PRMT R26, R27.reuse, 0x7771, RZ ;  /* 0x000077711b1a7816 */ /* 0x040fe400000000ff */
[----:B------:R-:W-:Y:S02]  /*3e00*/  PRMT R33, R27, 0x7770, RZ ;  /* 0x000077701b217816 */ /* 0x000fe400000000ff */
[----:B------:R-:W-:Y:S01]  /*3e10*/  PRMT R35, R25, 0x7770, RZ ;  /* 0x0000777019237816 */ /* 0x000fe200000000ff */
[----:B-1----:R-:W-:Y:S01]  /*3e20*/  IMAD.SHL.U32 R30, R26, 0x100, RZ ;  /* 0x000001001a1e7824 */ /* 0x002fe200078e00ff */
[----:B------:R-:W-:-:S02]  /*3e30*/  LOP3.LUT R51, R54, 0xff, R33, 0xf8, !PT ;  /* 0x000000ff36337812 */ /* 0x000fc400078ef821 */
[----:B------:R-:W-:Y:S02]  /*3e40*/  PRMT R33, R25, 0x7772, RZ ;  /* 0x0000777219217816 */ /* 0x000fe400000000ff */
[C---:B------:R-:W-:Y:S02]  /*3e50*/  PRMT R26, R27.reuse, 0x7772, RZ ;  /* 0x000077721b1a7816 */ /* 0x040fe400000000ff */
[----:B------:R-:W-:Y:S01]  /*3e60*/  PRMT R27, R27, 0x7773, RZ ;  /* 0x000077731b1b7816 */ /* 0x000fe200000000ff */
[----:B------:R-:W-:Y:S01]  /*3e70*/  IMAD.U32 R28, R33, 0x10000, RZ ;  /* 0x00010000211c7824 */ /* 0x000fe200078e00ff */
[----:B------:R-:W-:Y:S01]  /*3e80*/  LOP3.LUT R35, R56, 0xff, R35, 0xf8, !PT ;  /* 0x000000ff38237812 */ /* 0x000fe200078ef823 */
[----:B------:R-:W-:Y:S01]  /*3e90*/  IMAD.U32 R26, R26, 0x10000, RZ ;  /* 0x000100001a1a7824 */ /* 0x000fe200078e00ff */
[----:B------:R-:W-:Y:S01]  /*3ea0*/  LOP3.LUT R51, R51, 0xff00, R30, 0xf8, !PT ;  /* 0x0000ff0033337812 */ /* 0x000fe200078ef81e */
[----:B------:R-:W-:Y:S01]  /*3eb0*/  IMAD.SHL.U32 R27, R27, 0x1000000, RZ ;  /* 0x010000001b1b7824 */ /* 0x000fe200078e00ff */
[----:B------:R-:W-:-:S02]  /*3ec0*/  LOP3.LUT R53, R32, R34, R53, 0xfe, !PT ;  /* 0x0000002220357212 */ /* 0x000fc400078efe35 */
[----:B------:R-:W-:Y:S02]  /*3ed0*/  LOP3.LUT R34, R35, 0xff0000, R28, 0xf8, !PT ;  /* 0x00ff000023227812 */ /* 0x000fe400078ef81c */
[----:B------:R-:W-:Y:S02]  /*3ee0*/  PRMT R25, R25, 0x7773, RZ ;  /* 0x0000777319197816 */ /* 0x000fe400000000ff */
[----:B------:R-:W-:Y:S01]  /*3ef0*/  LOP3.LUT R32, R51, 0xff0000, R26, 0xf8, !PT ;  /* 0x00ff000033207812 */ /* 0x000fe200078ef81a */
[----:B------:R-:W-:Y:S01]  /*3f00*/  IMAD.U32 R51, RZ, RZ, UR16 ;  /* 0x00000010ff337e24 */ /* 0x000fe2000f8e00ff */
[C---:B------:R-:W-:Y:S01]  /*3f10*/  PRMT R26, R22.reuse, 0x7771, RZ ;  /* 0x00007771161a7816 */ /* 0x040fe200000000ff */
[----:B------:R-:W-:Y:S01]  /*3f20*/  IMAD.SHL.U32 R25, R25, 0x1000000, RZ ;  /* 0x0100000019197824 */ /* 0x000fe200078e00ff */
[C---:B------:R-:W-:Y:S02]  /*3f30*/  PRMT R30, R22.reuse, 0x7772, RZ ;  /* 0x00007772161e7816 */ /* 0x040fe400000000ff */
[----:B------:R-:W-:-:S02]  /*3f40*/  PRMT R28, R22, 0x7773, RZ ;  /* 0x00007773161c7816 */ /* 0x000fc400000000ff */
[----:B------:R-:W-:Y:S01]  /*3f50*/  LOP3.LUT R32, R27, R32, RZ, 0xfc, !PT ;  /* 0x000000201b207212 */ /* 0x000fe200078efcff */
[----:B------:R-:W-:Y:S01]  /*3f60*/  IMAD.WIDE.U32 R26, R26, 0x100, RZ ;  /* 0x000001001a1a7825 */ /* 0x000fe200078e00ff */
[----:B------:R-:W-:Y:S02]  /*3f70*/  PRMT R35, R22, 0x7770, RZ ;  /* 0x0000777016237816 */ /* 0x000fe400000000ff */
[----:B------:R-:W-:Y:S01]  /*3f80*/  PRMT R22, R21, 0x7771, RZ ;  /* 0x0000777115167816 */ /* 0x000fe200000000ff */
[----:B------:R-:W-:Y:S01]  /*3f90*/  IMAD.WIDE.U32 R30, R30, 0x10000, RZ ;  /* 0x000100001e1e7825 */ /* 0x000fe200078e00ff */
[----:B------:R-:W-:Y:S02]  /*3fa0*/  LOP3.LUT R25, R25, R34, RZ, 0xfc, !PT ;  /* 0x0000002219197212 */ /* 0x000fe400078efcff */
[----:B------:R-:W-:Y:S01]  /*3fb0*/  PRMT R33, R23, 0x7770, RZ ;  /* 0x0000777017217816 */ /* 0x000fe200000000ff */
[----:B------:R-:W-:-:S05]  /*3fc0*/  IMAD.WIDE.U32 R28, R28, 0x1000000, RZ ;  /* 0x010000001c1c7825 */ /* 0x000fca00078e00ff */
[----:B------:R-:W-:Y:S02]  /*3fd0*/  LOP3.LUT R34, R29, R31, R27, 0xfe, !PT ;  /* 0x0000001f1d227212 */ /* 0x000fe400078efe1b */
[----:B------:R-:W-:Y:S01]  /*3fe0*/  LOP3.LUT R29, R26, 0xff, R35, 0xf8, !PT ;  /* 0x000000ff1a1d7812 */ /* 0x000fe200078ef823 */
[----:B------:R-:W-:Y:S01]  /*3ff0*/  IMAD.SHL.U32 R26, R22, 0x100, RZ ;  /* 0x00000100161a7824 */ /* 0x000fe200078e00ff */
[C---:B------:R-:W-:Y:S02]  /*4000*/  PRMT R22, R23.reuse, 0x7771, RZ ;  /* 0x0000777117167816 */ /* 0x040fe400000000ff */
[----:B------:R-:W-:Y:S02]  /*4010*/  LOP3.LUT R34, R34, 0xff, R33, 0xf8, !PT ;  /* 0x000000ff22227812 */ /* 0x000fe400078ef821 */
[----:B------:R-:W-:Y:S01]  /*4020*/  LOP3.LUT R54, R26, 0xff00, RZ, 0xc0, !PT ;  /* 0x0000ff001a367812 */ /* 0x000fe200078ec0ff */
[----:B------:R-:W-:Y:S01]  /*4030*/  IMAD.SHL.U32 R31, R22, 0x100, RZ ;  /* 0x00000100161f7824 */ /* 0x000fe200078e00ff */
[----:B------:R-:W-:-:S02]  /*4040*/  PRMT R22, R23, 0x7772, RZ ;  /* 0x0000777217167816 */ /* 0x000fc400000000ff */
[C---:B------:R-:W-:Y:S02]  /*4050*/  PRMT R27, R21.reuse, 0x7770, RZ ;  /* 0x00007770151b7816 */ /* 0x040fe400000000ff */
[----:B------:R-:W-:Y:S01]  /*4060*/  PRMT R26, R21, 0x7772, RZ ;  /* 0x00007772151a7816 */ /* 0x000fe200000000ff */
[----:B------:R-:W-:Y:S01]  /*4070*/  IMAD.U32 R22, R22, 0x10000, RZ ;  /* 0x0001000016167824 */ /* 0x000fe200078e00ff */
[----:B------:R-:W-:Y:S02]  /*4080*/  LOP3.LUT R31, R34, 0xff00, R31, 0xf8, !PT ;  /* 0x0000ff00221f7812 */ /* 0x000fe400078ef81f */
[----:B------:R-:W-:Y:S01]  /*4090*/  LOP3.LUT R54, R54, 0xff, R27, 0xf8, !PT ;  /* 0x000000ff36367812 */ /* 0x000fe200078ef81b */
[----:B------:R-:W-:Y:S01]  /*40a0*/  IMAD.U32 R33, R26, 0x10000, RZ ;  /* 0x000100001a217824 */ /* 0x000fe200078e00ff */
[----:B------:R-:W-:Y:S01]  /*40b0*/  LOP3.LUT R28, R28, R30, R29, 0xfe, !PT ;  /* 0x0000001e1c1c7212 */ /* 0x000fe200078efe1d */
[----:B------:R-:W-:Y:S01]  /*40c0*/  IMAD.MOV.U32 R27, RZ, RZ, R32 ;  /* 0x000000ffff1b7224 */ /* 0x000fe200078e0020 */
[----:B------:R-:W-:Y:S01]  /*40d0*/  LOP3.LUT R32, R31, 0xff0000, R22, 0xf8, !PT ;  /* 0x00ff00001f207812 */ /* 0x000fe200078ef816 */
[----:B------:R-:W-:Y:S01]  /*40e0*/  IMAD.MOV.U32 R26, RZ, RZ, R53 ;  /* 0x000000ffff1a7224 */ /* 0x000fe200078e0035 */
[----:B------:R-:W-:-:S02]  /*40f0*/  PRMT R22, R6, 0x7771, RZ ;  /* 0x0000777106167816 */ /* 0x000fc400000000ff */
[C---:B------:R-:W-:Y:S02]  /*4100*/  PRMT R30, R6.reuse, 0x7772, RZ ;  /* 0x00007772061e7816 */ /* 0x040fe400000000ff */
[----:B------:R-:W-:Y:S01]  /*4110*/  PRMT R31, R6, 0x7773, RZ ;  /* 0x00007773061f7816 */ /* 0x000fe200000000ff */
[----:B------:R0:W-:Y:S01]  /*4120*/  STL.128 [R1+0xa0], R24 ;  /* 0x0000a01801007387 */ /* 0x0001e20000100c00 */
[----:B------:R-:W-:Y:S02]  /*4130*/  PRMT R21, R21, 0x7773, RZ ;  /* 0x0000777315157816 */ /* 0x000fe400000000ff */
[----:B------:R-:W-:Y:S01]  /*4140*/  PRMT R29, R23, 0x7773, RZ ;  /* 0x00007773171d7816 */ /* 0x000fe200000000ff */
[----:B------:R-:W-:Y:S01]  /*4150*/  IMAD.WIDE.U32 R22, R22, 0x100, RZ ;  /* 0x0000010016167825 */ /* 0x000fe200078e00ff */
[----:B------:R-:W-:Y:S02]  /*4160*/  LOP3.LUT R33, R54, 0xff0000, R33, 0xf8, !PT ;  /* 0x00ff000036217812 */ /* 0x000fe400078ef821 */
[----:B------:R-:W-:Y:S01]  /*4170*/  LOP3.LUT R53, R50, UR9, RZ, 0x3c, !PT ;  /* 0x0000000932357c12 */ /* 0x000fe2000f8e3cff */
[----:B------:R-:W-:Y:S01]  /*4180*/  IMAD.SHL.U32 R34, R21, 0x1000000, RZ ;  /* 0x0100000015227824 */ /* 0x000fe200078e00ff */
[----:B------:R-:W-:Y:S01]  /*4190*/  PRMT R21, R5, 0x7771, RZ ;  /* 0x0000777105157816 */ /* 0x000fe200000000ff */
[----:B------:R-:W-:-:S02]  /*41a0*/  IMAD.SHL.U32 R29, R29, 0x1000000, RZ ;  /* 0x010000001d1d7824 */ /* 0x000fc400078e00ff */
[----:B------:R-:W-:Y:S01]  /*41b0*/  IMAD.U32 R54, RZ, RZ, UR20 ;  /* 0x00000014ff367e24 */ /* 0x000fe2000f8e00ff */
[----:B------:R-:W-:Y:S01]  /*41c0*/  LOP3.LUT R33, R34, R33, RZ, 0xfc, !PT ;  /* 0x0000002122217212 */ /* 0x000fe200078efcff */
[----:B0-----:R-:W-:Y:S01]  /*41d0*/  IMAD.WIDE.U32 R26, R30, 0x10000, RZ ;  /* 0x000100001e1a7825 */ /* 0x001fe200078e00ff */
[----:B------:R-:W-:-:S03]  /*41e0*/  PRMT R30, R7, 0x7770, RZ ;  /* 0x00007770071e7816 */ /* 0x000fc600000000ff */
[----:B------:R-:W-:-:S05]  /*41f0*/  IMAD.WIDE.U32 R24, R31, 0x1000000, RZ ;  /* 0x010000001f187825 */ /* 0x000fca00078e00ff */
[----:B------:R-:W-:Y:S01]  /*4200*/  LOP3.LUT R31, R25, R27, R23, 0xfe, !PT ;  /* 0x0000001b191f7212 */ /* 0x000fe200078efe17 */
[----:B------:R-:W-:Y:S01]  /*4210*/  IMAD.SHL.U32 R25, R21, 0x100, RZ ;  /* 0x0000010015197824 */ /* 0x000fe200078e00ff */
[----:B------:R-:W-:Y:S02]  /*4220*/  LOP3.LUT R23, R29, R32, RZ, 0xfc, !PT ;  /* 0x000000201d177212 */ /* 0x000fe400078efcff */
[----:B------:R-:W-:Y:S02]  /*4230*/  PRMT R21, R7, 0x7771, RZ ;  /* 0x0000777107157816 */ /* 0x000fe400000000ff */
[----:B------:R-:W-:Y:S02]  /*4240*/  LOP3.LUT R32, R25, 0xff00, RZ, 0xc0, !PT ;  /* 0x0000ff0019207812 */ /* 0x000fe400078ec0ff */
[----:B------:R-:W-:Y:S02]  /*4250*/  PRMT R25, R5, 0x7772, RZ ;  /* 0x0000777205197816 */ /* 0x000fe400000000ff */
[----:B------:R-:W-:Y:S01]  /*4260*/  LOP3.LUT R31, R31, 0xff, R30, 0xf8, !PT ;  /* 0x000000ff1f1f7812 */ /* 0x000fe200078ef81e */
[----:B------:R-:W-:Y:S01]  /*4270*/  IMAD.SHL.U32 R30, R21, 0x100, RZ ;  /* 0x00000100151e7824 */ /* 0x000fe200078e00ff */
[----:B------:R-:W-:Y:S01]  /*4280*/  PRMT R27, R5, 0x7770, RZ ;  /* 0x00007770051b7816 */ /* 0x000fe200000000ff */
[----:B------:R-:W-:Y:S01]  /*4290*/  IMAD.U32 R29, R25, 0x10000, RZ ;  /* 0x00010000191d7824 */ /* 0x000fe200078e00ff */
[----:B------:R-:W-:Y:S01]  /*42a0*/  PRMT R25, R7, 0x7772, RZ ;  /* 0x0000777207197816 */ /* 0x000fe200000000ff */
[----:B------:R-:W-:Y:S01]  /*42b0*/  IMAD.MOV.U32 R21, RZ, RZ, R33 ;  /* 0x000000ffff157224 */ /* 0x000fe200078e0021 */
[----:B------:R-:W-:-:S02]  /*42c0*/  LOP3.LUT R32, R32, 0xff, R27, 0xf8, !PT ;  /* 0x000000ff20207812 */ /* 0x000fc400078ef81b */
[----:B------:R-:W-:Y:S01]  /*42d0*/  PRMT R7, R7, 0x7773, RZ ;  /* 0x0000777307077816 */ /* 0x000fe200000000ff */
[----:B------:R-:W-:Y:S01]  /*42e0*/  IMAD.U32 R25, R25, 0x10000, RZ ;  /* 0x0001000019197824 */ /* 0x000fe200078e00ff */
[----:B------:R-:W-:Y:S02]  /*42f0*/  PRMT R27, R5, 0x7773, RZ ;  /* 0x00007773051b7816 */ /* 0x000fe400000000ff */
[----:B------:R-:W-:Y:S01]  /*4300*/  LOP3.LUT R30, R31, 0xff00, R30, 0xf8, !PT ;  /* 0x0000ff001f1e7812 */ /* 0x000fe200078ef81e */
[----:B------:R-:W-:Y:S01]  /*4310*/  IMAD.SHL.U32 R7, R7, 0x1000000, RZ ;  /* 0x0100000007077824 */ /* 0x000fe200078e00ff */
[----:B------:R-:W-:Y:S01]  /*4320*/  PRMT R5, R6, 0x7770, RZ ;  /* 0x0000777006057816 */ /* 0x000fe200000000ff */
[----:B------:R-:W-:Y:S01]  /*4330*/  IMAD.SHL.U32 R27, R27, 0x1000000, RZ ;  /* 0x010000001b1b7824 */ /* 0x000fe200078e00ff */
[----:B------:R-:W-:Y:S01]  /*4340*/  LOP3.LUT R6, R30, 0xff0000, R25, 0xf8, !PT ;  /* 0x00ff00001e067812 */ /* 0x000fe200078ef819 */
[----:B------:R-:W-:Y:S01]  /*4350*/  IMAD.U32 R30, RZ, RZ, UR11 ;  /* 0x0000000bff1e7e24 */ /* 0x000fe2000f8e00ff */
[----:B------:R-:W-:Y:S01]  /*4360*/  LOP3.LUT R5, R22, 0xff, R5, 0xf8, !PT ;  /* 0x000000ff16057812 */ /* 0x000fe200078ef805 */
[----:B------:R-:W-:Y:S01]  /*4370*/  IMAD.MOV.U32 R22, RZ, RZ, R28 ;  /* 0x000000ffff167224 */ /* 0x000fe200078e001c */
[----:B------:R-:W-:-:S02]  /*4380*/  LOP3.LUT R32, R32, 0xff0000, R29, 0xf8, !PT ;  /* 0x00ff000020207812 */ /* 0x000fc400078ef81d */
[----:B------:R-:W-:Y:S02]  /*4390*/  LOP3.LUT R28, R24, R26, R5, 0xfe, !PT ;  /* 0x0000001a181c7212 */ /* 0x000fe400078efe05 */
[----:B------:R-:W-:Y:S01]  /*43a0*/  LOP3.LUT R7, R7, R6, RZ, 0xfc, !PT ;  /* 0x0000000607077212 */ /* 0x000fe200078efcff */
[----:B------:R0:W-:Y:S01]  /*43b0*/  STL.128 [R1+0xb0], R20 ;  /* 0x0000b01401007387 */ /* 0x0001e20000100c00 */
[C---:B------:R-:W-:Y:S02]  /*43c0*/  PRMT R26, R10.reuse, 0x7771, RZ ;  /* 0x000077710a1a7816 */ /* 0x040fe400000000ff */
[C---:B------:R-:W-:Y:S02]  /*43d0*/  PRMT R24, R10.reuse, 0x7772, RZ ;  /* 0x000077720a187816 */ /* 0x040fe400000000ff */
[C---:B------:R-:W-:Y:S02]  /*43e0*/  PRMT R6, R10.reuse, 0x7773, RZ ;  /* 0x000077730a067816 */ /* 0x040fe400000000ff */
[----:B------:R-:W-:Y:S01]  /*43f0*/  PRMT R29, R10, 0x7770, RZ ;  /* 0x000077700a1d7816 */ /* 0x000fe200000000ff */
[----:B------:R-:W-:Y:S01]  /*4400*/  IMAD.WIDE.U32 R24, R24, 0x10000, RZ ;  /* 0x0001000018187825 */ /* 0x000fe200078e00ff */
[----:B------:R-:W-:-:S02]  /*4410*/  LOP3.LUT R27, R27, R32, RZ, 0xfc, !PT ;  /* 0x000000201b1b7212 */ /* 0x000fc400078efcff */
[C---:B------:R-:W-:Y:S02]  /*4420*/  PRMT R10, R9.reuse, 0x7771, RZ ;  /* 0x00007771090a7816 */ /* 0x040fe400000000ff */
[----:B------:R-:W-:Y:S01]  /*4430*/  LOP3.LUT R32, R52, UR8, RZ, 0x3c, !PT ;  /* 0x0000000834207c12 */ /* 0x000fe2000f8e3cff */
[----:B------:R-:W-:Y:S02]  /*4440*/  IMAD.MOV.U32 R5, RZ, RZ, R27 ;  /* 0x000000ffff057224 */ /* 0x000fe400078e001b */
[----:B------:R-:W-:Y:S01]  /*4450*/  IMAD.SHL.U32 R10, R10, 0x100, RZ ;  /* 0x000001000a0a7824 */ /* 0x000fe200078e00ff */
[C---:B0-----:R-:W-:Y:S01]  /*4460*/  PRMT R22, R9.reuse, 0x7772, RZ ;  /* 0x0000777209167816 */ /* 0x041fe200000000ff */
[----:B------:R-:W-:Y:S01]  /*4470*/  IMAD.WIDE.U32 R26, R26, 0x100, RZ ;  /* 0x000001001a1a7825 */ /* 0x000fe200078e00ff */
[C---:B------:R-:W-:Y:S02]  /*4480*/  PRMT R23, R9.reuse, 0x7770, RZ ;  /* 0x0000777009177816 */ /* 0x040fe400000000ff */
[----:B------:R-:W-:Y:S01]  /*4490*/  PRMT R9, R9, 0x7773, RZ ;  /* 0x0000777309097816 */ /* 0x000fe200000000ff */
[----:B------:R-:W-:Y:S01]  /*44a0*/  IMAD.WIDE.U32 R20, R6, 0x1000000, RZ ;  /* 0x0100000006147825 */ /* 0x000fe200078e00ff */
[----:B------:R-:W-:-:S03]  /*44b0*/  LOP3.LUT R29, R26, 0xff, R29, 0xf8, !PT ;  /* 0x000000ff1a1d7812 */ /* 0x000fc600078ef81d */
[----:B------:R-:W-:Y:S01]  /*44c0*/  IMAD.MOV.U32 R6, RZ, RZ, R28 ;  /* 0x000000ffff067224 */ /* 0x000fe200078e001c */
[----:B------:R-:W-:Y:S01]  /*44d0*/  LOP3.LUT R28, R10, 0xff00, RZ, 0xc0, !PT ;  /* 0x0000ff000a1c7812 */ /* 0x000fe200078ec0ff */
[----:B------:R-:W-:Y:S01]  /*44e0*/  IMAD.U32 R22, R22, 0x10000, RZ ;  /* 0x0001000016167824 */ /* 0x000fe200078e00ff */
[----:B------:R-:W-:Y:S01]  /*44f0*/  PRMT R10, R11, 0x7771, RZ ;  /* 0x000077710b0a7816 */ /* 0x000fe200000000ff */
[----:B------:R-:W-:Y:S01]  /*4500*/  IMAD.SHL.U32 R9, R9, 0x1000000, RZ ;  /* 0x0100000009097824 */ /* 0x000fe200078e00ff */
[----:B------:R-:W-:Y:S01]  /*4510*/  LOP3.LUT R26, R21, R25, R27, 0xfe, !PT ;  /* 0x00000019151a7212 */ /* 0x000fe200078efe1b */
[----:B------:R0:W-:Y:S01]  /*4520*/  STL.128 [R1+0xc0], R4 ;  /* 0x0000c00401007387 */ /* 0x0001e20000100c00 */
[----:B------:R-:W-:Y:S01]  /*4530*/  PRMT R21, R11, 0x7770, RZ ;  /* 0x000077700b157816 */ /* 0x000fe200000000ff */
[----:B------:R-:W-:Y:S01]  /*4540*/  IMAD.SHL.U32 R10, R10, 0x100, RZ ;  /* 0x000001000a0a7824 */ /* 0x000fe200078e00ff */
[----:B------:R-:W-:Y:S01]  /*4550*/  LOP3.LUT R23, R28, 0xff, R23, 0xf8, !PT ;  /* 0x000000ff1c177812 */ /* 0x000fe200078ef817 */
[----:B------:R-:W-:Y:S01]  /*4560*/  IMAD.U32 R28, RZ, RZ, UR19 ;  /* 0x00000013ff1c7e24 */ /* 0x000fe2000f8e00ff */
[----:B------:R-:W-:Y:S01]  /*4570*/  LOP3.LUT R21, R26, 0xff, R21, 0xf8, !PT ;  /* 0x000000ff1a157812 */ /* 0x000fe200078ef815 */
[----:B------:R-:W-:Y:S01]  /*4580*/  IMAD.MOV.U32 R25, RZ, RZ, R2 ;  /* 0x000000ffff197224 */ /* 0x000fe200078e0002 */
[----:B------:R-:W-:Y:S01]  /*4590*/  LOP3.LUT R22, R23, 0xff0000, R22, 0xf8, !PT ;  /* 0x00ff000017167812 */ /* 0x000fe200078ef816 */
[----:B------:R-:W-:Y:S01]  /*45a0*/  IMAD.U32 R27, RZ, RZ, UR5 ;  /* 0x00000005ff1b7e24 */ /* 0x000fe2000f8e00ff */
[----:B------:R-:W-:Y:S01]  /*45b0*/  LOP3.LUT R21, R21, 0xff00, R10, 0xf8, !PT ;  /* 0x0000ff0015157812 */ /* 0x000fe200078ef80a */
[----:B------:R-:W-:Y:S01]  /*45c0*/  IMAD.U32 R26, RZ, RZ, UR4 ;  /* 0x00000004ff1a7e24 */ /* 0x000fe2000f8e00ff */
[----:B------:R-:W-:Y:S01]  /*45d0*/  LOP3.LUT R10, R20, R24, R29, 0xfe, !PT ;  /* 0x00000018140a7212 */ /* 0x000fe200078efe1d */
[----:B------:R-:W-:Y:S01]  /*45e0*/  IMAD.U32 R29, RZ, RZ, UR10 ;  /* 0x0000000aff1d7e24 */ /* 0x000fe2000f8e00ff */
[----:B------:R-:W-:Y:S01]  /*45f0*/  LOP3.LUT R9, R9, R22, RZ, 0xfc, !PT ;  /* 0x0000001609097212 */ /* 0x000fe200078efcff */
[----:B------:R-:W-:Y:S01]  /*4600*/  UMOV UR4, URZ ;  /* 0x000000ff00047c82 */ /* 0x000fe20008000000 */
[----:B------:R-:W-:-:S02]  /*4610*/  PRMT R22, R14, 0x7771, RZ ;  /* 0x000077710e167816 */ /* 0x000fc400000000ff */
[C---:B0-----:R-:W-:Y:S02]  /*4620*/  PRMT R4, R11.reuse, 0x7772, RZ ;  /* 0x000077720b047816 */ /* 0x041fe400000000ff */
[----:B------:R-:W-:Y:S01]  /*4630*/  PRMT R11, R11, 0x7773, RZ ;  /* 0x000077730b0b7816 */ /* 0x000fe200000000ff */
[----:B------:R-:W-:Y:S01]  /*4640*/  IMAD.WIDE.U32 R22, R22, 0x100, RZ ;  /* 0x0000010016167825 */ /* 0x000fe200078e00ff */
[C---:B------:R-:W-:Y:S02]  /*4650*/  PRMT R6, R14.reuse, 0x7772, RZ ;  /* 0x000077720e067816 */ /* 0x040fe400000000ff */
[----:B------:R-:W-:Y:S01]  /*4660*/  PRMT R20, R14, 0x7773, RZ ;  /* 0x000077730e147816 */ /* 0x000fe200000000ff */
[----:B------:R-:W-:Y:S01]  /*4670*/  IMAD.U32 R4, R4, 0x10000, RZ ;  /* 0x0001000004047824 */ /* 0x000fe200078e00ff */
[----:B------:R-:W-:Y:S01]  /*4680*/  PRMT R14, R14, 0x7770, RZ ;  /* 0x000077700e0e7816 */ /* 0x000fe200000000ff */
[----:B------:R-:W-:Y:S01]  /*4690*/  IMAD.SHL.U32 R11, R11, 0x1000000, RZ ;  /* 0x010000000b0b7824 */ /* 0x000fe200078e00ff */
[----:B------:R-:W-:Y:S01]  /*46a0*/  PRMT R5, R15, 0x7770, RZ ;  /* 0x000077700f057816 */ /* 0x000fe200000000ff */
[----:B------:R-:W-:Y:S01]  /*46b0*/  IMAD.WIDE.U32 R6, R6, 0x10000, RZ ;  /* 0x0001000006067825 */ /* 0x000fe200078e00ff */
[----:B------:R-:W-:-:S03]  /*46c0*/  LOP3.LUT R4, R21, 0xff0000, R4, 0xf8, !PT ;  /* 0x00ff000015047812 */ /* 0x000fc600078ef804 */
[----:B------:R-:W-:Y:S01]  /*46d0*/  IMAD.WIDE.U32 R20, R20, 0x1000000, RZ ;  /* 0x0100000014147825 */ /* 0x000fe200078e00ff */
[----:B------:R-:W-:Y:S02]  /*46e0*/  LOP3.LUT R11, R11, R4, RZ, 0xfc, !PT ;  /* 0x000000040b0b7212 */ /* 0x000fe400078efcff */
[----:B------:R-:W-:Y:S02]  /*46f0*/  PRMT R4, R13, 0x7771, RZ ;  /* 0x000077710d047816 */ /* 0x000fe400000000ff */
[----:B------:R-:W-:Y:S01]  /*4700*/  LOP3.LUT R24, R21, R7, R23, 0xfe, !PT ;  /* 0x0000000715187212 */ /* 0x000fe200078efe17 */
[----:B------:R0:W-:Y:S01]  /*4710*/  STL.128 [R1+0xd0], R8 ;  /* 0x0000d00801007387 */ /* 0x0001e20000100c00 */
[----:B------:R-:W-:Y:S01]  /*4720*/  LOP3.LUT R23, R22, 0xff, R14, 0xf8, !PT ;  /* 0x000000ff16177812 */ /* 0x000fe200078ef80e */
[----:B------:R-:W-:Y:S01]  /*4730*/  IMAD.SHL.U32 R7, R4, 0x100, RZ ;  /* 0x0000010004077824 */ /* 0x000fe200078e00ff */
[----:B------:R-:W-:Y:S02]  /*4740*/  PRMT R4, R15, 0x7771, RZ ;  /* 0x000077710f047816 */ /* 0x000fe400000000ff */
[----:B------:R-:W-:Y:S01]  /*4750*/  LOP3.LUT R14, R24, 0xff, R5, 0xf8, !PT ;  /* 0x000000ff180e7812 */ /* 0x000fe200078ef805 */
[----:B------:R-:W-:Y:S01]  /*4760*/  IMAD.MOV.U32 R24, RZ, RZ, R39 ;  /* 0x000000ffff187224 */ /* 0x000fe200078e0027 */
[----:B------:R-:W-:-:S02]  /*4770*/  LOP3.LUT R22, R7, 0xff00, RZ, 0xc0, !PT ;  /* 0x0000ff0007167812 */ /* 0x000fc400078ec0ff */
[C---:B------:R-:W-:Y:S02]  /*4780*/  PRMT R7, R13.reuse, 0x7772, RZ ;  /* 0x000077720d077816 */ /* 0x040fe400000000ff */
[C---:B------:R-:W-:Y:S02]  /*4790*/  PRMT R5, R13.reuse, 0x7770, RZ ;  /* 0x000077700d057816 */ /* 0x040fe400000000ff */
[----:B------:R-:W-:Y:S01]  /*47a0*/  PRMT R13, R13, 0x7773, RZ ;  /* 0x000077730d0d7816 */ /* 0x000fe200000000ff */
[----:B------:R-:W-:Y:S01]  /*47b0*/  IMAD.U32 R7, R7, 0x10000, RZ ;  /* 0x0001000007077824 */ /* 0x000fe200078e00ff */
[----:B------:R-:W-:Y:S01]  /*47c0*/  LOP3.LUT R22, R22, 0xff, R5, 0xf8, !PT ;  /* 0x000000ff16167812 */ /* 0x000fe200078ef805 */
[----:B0-----:R-:W-:Y:S01]  /*47d0*/  IMAD.SHL.U32 R9, R4, 0x100, RZ ;  /* 0x0000010004097824 */ /* 0x001fe200078e00ff */
[----:B------:R-:W-:Y:S01]  /*47e0*/  PRMT R4, R15, 0x7772, RZ ;  /* 0x000077720f047816 */ /* 0x000fe200000000ff */
[----:B------:R-:W-:Y:S01]  /*47f0*/  IMAD.SHL.U32 R13, R13, 0x1000000, RZ ;  /* 0x010000000d0d7824 */ /* 0x000fe200078e00ff */
[----:B------:R-:W-:-:S02]  /*4800*/  PRMT R15, R15, 0x7773, RZ ;  /* 0x000077730f0f7816 */ /* 0x000fc400000000ff */
[----:B------:R-:W-:Y:S01]  /*4810*/  LOP3.LUT R9, R14, 0xff00, R9, 0xf8, !PT ;  /* 0x0000ff000e097812 */ /* 0x000fe200078ef809 */
[----:B------:R-:W-:Y:S01]  /*4820*/  IMAD.U32 R4, R4, 0x10000, RZ ;  /* 0x0001000004047824 */ /* 0x000fe200078e00ff */
[----:B------:R-:W-:Y:S01]  /*4830*/  LOP3.LUT R14, R20, R6, R23, 0xfe, !PT ;  /* 0x00000006140e7212 */ /* 0x000fe200078efe17 */
[----:B------:R-:W-:Y:S01]  /*4840*/  IMAD.SHL.U32 R15, R15, 0x1000000, RZ ;  /* 0x010000000f0f7824 */ /* 0x000fe200078e00ff */
[C---:B--2---:R-:W-:Y:S02]  /*4850*/  PRMT R8, R18.reuse, 0x7771, RZ ;  /* 0x0000777112087816 */ /* 0x044fe400000000ff */
[----:B------:R-:W-:Y:S02]  /*4860*/  LOP3.LUT R10, R9, 0xff0000, R4, 0xf8, !PT ;  /* 0x00ff0000090a7812 */ /* 0x000fe400078ef804 */
[----:B------:R-:W-:Y:S01]  /*4870*/  PRMT R6, R18, 0x7772, RZ ;  /* 0x0000777212067816 */ /* 0x000fe200000000ff */
[----:B------:R-:W-:Y:S01]  /*4880*/  IMAD.WIDE.U32 R8, R8, 0x100, RZ ;  /* 0x0000010008087825 */ /* 0x000fe200078e00ff */
[----:B------:R-:W-:-:S02]  /*4890*/  PRMT R4, R18, 0x7773, RZ ;  /* 0x0000777312047816 */ /* 0x000fc400000000ff */
[----:B------:R-:W-:Y:S02]  /*48a0*/  LOP3.LUT R21, R15, R10, RZ, 0xfc, !PT ;  /* 0x0000000a0f157212 */ /* 0x000fe400078efcff */
[----:B------:R-:W-:Y:S01]  /*48b0*/  PRMT R15, R17, 0x7771, RZ ;  /* 0x00007771110f7816 */ /* 0x000fe200000000ff */
[----:B------:R-:W-:Y:S01]  /*48c0*/  IMAD.WIDE.U32 R4, R4, 0x1000000, RZ ;  /* 0x0100000004047825 */ /* 0x000fe200078e00ff */
[----:B------:R-:W-:Y:S02]  /*48d0*/  LOP3.LUT R20, R22, 0xff0000, R7, 0xf8, !PT ;  /* 0x00ff000016147812 */ /* 0x000fe400078ef807 */
[----:B------:R-:W-:Y:S01]  /*48e0*/  PRMT R11, R18, 0x7770, RZ ;  /* 0x00007770120b7816 */ /* 0x000fe200000000ff */
[----:B------:R-:W-:Y:S01]  /*48f0*/  IMAD.WIDE.U32 R6, R6, 0x10000, RZ ;  /* 0x0001000006067825 */ /* 0x000fe200078e00ff */
[----:B------:R-:W-:Y:S02]  /*4900*/  PRMT R10, R19, 0x7770, RZ ;  /* 0x00007770130a7816 */ /* 0x000fe400000000ff */
[----:B------:R-:W-:Y:S01]  /*4910*/  LOP3.LUT R11, R8, 0xff, R11, 0xf8, !PT ;  /* 0x000000ff080b7812 */ /* 0x000fe200078ef80b */
[----:B------:R-:W-:Y:S01]  /*4920*/  IMAD.SHL.U32 R15, R15, 0x100, RZ ;  /* 0x000001000f0f7824 */ /* 0x000fe200078e00ff */
[----:B------:R-:W-:Y:S01]  /*4930*/  LOP3.LUT R9, R5, R7, R9, 0xfe, !PT ;  /* 0x0000000705097212 */ /* 0x000fe200078efe09 */
[----:B------:R-:W-:Y:S01]  /*4940*/  IMAD.U32 R22, RZ, RZ, UR14 ;  /* 0x0000000eff167e24 */ /* 0x000fe2000f8e00ff */
[----:B------:R-:W-:-:S02]  /*4950*/  PRMT R8, R17, 0x7770, RZ ;  /* 0x0000777011087816 */ /* 0x000fc400000000ff */
[----:B------:R-:W-:Y:S02]  /*4960*/  LOP3.LUT R15, R15, 0xff00, RZ, 0xc0, !PT ;  /* 0x0000ff000f0f7812 */ /* 0x000fe400078ec0ff */
[----:B------:R-:W-:Y:S02]  /*4970*/  PRMT R5, R19, 0x7771, RZ ;  /* 0x0000777113057816 */ /* 0x000fe400000000ff */
[----:B------:R-:W-:Y:S02]  /*4980*/  LOP3.LUT R9, R9, 0xff, R10, 0xf8, !PT ;  /* 0x000000ff09097812 */ /* 0x000fe400078ef80a */
[----:B------:R-:W-:Y:S01]  /*4990*/  LOP3.LUT R10, R15, 0xff, R8, 0xf8, !PT ;  /* 0x000000ff0f0a7812 */ /* 0x000fe200078ef808 */
[----:B------:R-:W-:Y:S01]  /*49a0*/  IMAD.SHL.U32 R8, R5, 0x100, RZ ;  /* 0x0000010005087824 */ /* 0x000fe200078e00ff */
[----:B------:R-:W-:Y:S01]  /*49b0*/  PRMT R7, R17, 0x7772, RZ ;  /* 0x0000777211077816 */ /* 0x000fe200000000ff */
[----:B------:R-:W-:Y:S01]  /*49c0*/  IMAD.MOV.U32 R15, RZ, RZ, R21 ;  /* 0x000000ffff0f7224 */ /* 0x000fe200078e0015 */
[----:B------:R-:W-:Y:S01]  /*49d0*/  PRMT R5, R19, 0x7772, RZ ;  /* 0x0000777213057816 */ /* 0x000fe200000000ff */
[----:B------:R-:W-:Y:S01]  /*49e0*/  IMAD.MOV.U32 R21, RZ, RZ, R40 ;  /* 0x000000ffff157224 */ /* 0x000fe200078e0028 */
[----:B------:R-:W-:Y:S01]  /*49f0*/  PRMT R17, R17, 0x7773, RZ ;  /* 0x0000777311117816 */ /* 0x000fe200000000ff */
[----:B------:R-:W-:Y:S01]  /*4a00*/  IMAD.U32 R7, R7, 0x10000, RZ ;  /* 0x0001000007077824 */ /* 0x000fe200078e00ff */
[----:B------:R-:W-:Y:S01]  /*4a10*/  PRMT R19, R19, 0x7773, RZ ;  /* 0x0000777313137816 */ /* 0x000fe200000000ff */
[----:B------:R-:W-:Y:S01]  /*4a20*/  IMAD.U32 R5, R5, 0x10000, RZ ;  /* 0x0001000005057824 */ /* 0x000fe200078e00ff */
[----:B------:R-:W-:Y:S01]  /*4a30*/  LOP3.LUT R8, R9, 0xff00, R8, 0xf8, !PT ;  /* 0x0000ff0009087812 */ /* 0x000fe200078ef808 */
[----:B------:R-:W-:Y:S01]  /*4a40*/  IMAD.SHL.U32 R17, R17, 0x1000000, RZ ;  /* 0x0100000011117824 */ /* 0x000fe200078e00ff */
[----:B------:R-:W-:Y:S01]  /*4a50*/  LOP3.LUT R10, R10, 0xff0000, R7, 0xf8, !PT ;  /* 0x00ff00000a0a7812 */ /* 0x000fe200078ef807 */
[----:B------:R-:W-:Y:S01]  /*4a60*/  IMAD.SHL.U32 R19, R19, 0x1000000, RZ ;  /* 0x0100000013137824 */ /* 0x000fe200078e00ff */
[----:B------:R-:W-:Y:S01]  /*4a70*/  LOP3.LUT R8, R8, 0xff0000, R5, 0xf8, !PT ;  /* 0x00ff000008087812 */ /* 0x000fe200078ef805 */
[----:B------:R-:W-:Y:S01]  /*4a80*/  IMAD.U32 R5, RZ, RZ, UR12 ;  /* 0x0000000cff057e24 */ /* 0x000fe2000f8e00ff */
[----:B------:R-:W-:Y:S01]  /*4a90*/  LOP3.LUT R13, R13, R20, RZ, 0xfc, !PT ;  /* 0x000000140d0d7212 */ /* 0x000fe200078efcff */
[----:B------:R-:W-:Y:S01]  /*4aa0*/  IMAD.MOV.U32 R9, RZ, RZ, R37 ;  /* 0x000000ffff097224 */ /* 0x000fe200078e0025 */
[----:B------:R-:W-:Y:S01]  /*4ab0*/  LOP3.LUT R18, R4, R6, R11, 0xfe, !PT ;  /* 0x0000000604127212 */ /* 0x000fe200078efe0b */
[----:B------:R-:W-:Y:S01]  /*4ac0*/  IMAD.U32 R4, RZ, RZ, UR13 ;  /* 0x0000000dff047e24 */ /* 0x000fe2000f8e00ff */
[----:B------:R-:W-:Y:S01]  /*4ad0*/  LOP3.LUT R17, R17, R10, RZ, 0xfc, !PT ;  /* 0x0000000a11117212 */ /* 0x000fe200078efcff */
[----:B------:R0:W-:Y:S01]  /*4ae0*/  STL.128 [R1+0xe0], R12 ;  /* 0x0000e00c01007387 */ /* 0x0001e20000100c00 */
[----:B------:R-:W-:Y:S01]  /*4af0*/  LOP3.LUT R19, R19, R8, RZ, 0xfc, !PT ;  /* 0x0000000813137212 */ /* 0x000fe200078efcff */
[----:B------:R-:W-:-:S02]  /*4b00*/  IMAD.U32 R11, RZ, RZ, UR15 ;  /* 0x0000000fff0b7e24 */ /* 0x000fc4000f8e00ff */
[----:B------:R-:W-:Y:S02]  /*4b10*/  IMAD.U32 R6, RZ, RZ, UR17 ;  /* 0x00000011ff067e24 */ /* 0x000fe4000f8e00ff */
[----:B------:R1:W-:Y:S01]  /*4b20*/  STL.128 [R1+0xf0], R16 ;  /* 0x0000f01001007387 */ /* 0x0003e20000100c00 */
[----:B------:R-:W-:Y:S02]  /*4b30*/  IMAD.MOV.U32 R10, RZ, RZ, R38 ;  /* 0x000000ffff0a7224 */ /* 0x000fe400078e0026 */
[----:B------:R-:W-:Y:S02]  /*4b40*/  IMAD.MOV.U32 R20, RZ, RZ, R45 ;  /* 0x000000ffff147224 */ /* 0x000fe400078e002d */
[----:B------:R-:W-:Y:S02]  /*4b50*/  IMAD.MOV.U32 R7, RZ, RZ, R3 ;  /* 0x000000ffff077224 */ /* 0x000fe400078e0003 */
[----:B------:R-:W-:Y:S02]  /*4b60*/  IMAD.MOV.U32 R8, RZ, RZ, R36 ;  /* 0x000000ffff087224 */ /* 0x000fe400078e0024 */
[----:B0-----:R-:W-:-:S02]  /*4b70*/  IMAD.U32 R13, RZ, RZ, UR18 ;  /* 0x00000012ff0d7e24 */ /* 0x001fc4000f8e00ff */
[----:B------:R-:W-:Y:S02]  /*4b80*/  IMAD.MOV.U32 R15, RZ, RZ, 0x47 ;  /* 0x00000047ff0f7424 */ /* 0x000fe400078e00ff */
[----:B------:R-:W-:Y:S02]  /*4b90*/  IMAD.MOV.U32 R14, RZ, RZ, R43 ;  /* 0x000000ffff0e7224 */ /* 0x000fe400078e002b */
[----:B-1----:R-:W-:Y:S02]  /*4ba0*/  IMAD.MOV.U32 R17, RZ, RZ, R47 ;  /* 0x000000ffff117224 */ /* 0x002fe400078e002f */
[----:B------:R-:W-:Y:S02]  /*4bb0*/  IMAD.MOV.U32 R16, RZ, RZ, R46 ;  /* 0x000000ffff107224 */ /* 0x000fe400078e002e */
[----:B------:R-:W-:Y:S02]  /*4bc0*/  IMAD.MOV.U32 R19, RZ, RZ, R44 ;  /* 0x000000ffff137224 */ /* 0x000fe400078e002c */
[----:B------:R-:W-:-:S02]  /*4bd0*/  IMAD.MOV.U32 R12, RZ, RZ, R41 ;  /* 0x000000ffff0c7224 */ /* 0x000fc400078e0029 */
[----:B------:R-:W-:-:S07]  /*4be0*/  IMAD.MOV.U32 R18, RZ, RZ, R0 ;  /* 0x000000ffff127224 */ /* 0x000fce00078e0000 */
.L_x_12:
[----:B------:R-:W0:Y:S08]  /*4bf0*/  LDC.U8 R23, c[0x3][R15+-0x7] ;  /* 0x00fffe400f177b82 */ /* 0x000e300000000000 */
[----:B------:R-:W1:Y:S01]  /*4c00*/  LDC.U8 R31, c[0x3][R15+-0x5] ;  /* 0x00fffec00f1f7b82 */ /* 0x000e620000000000 */
[----:B0-----:R-:W-:-:S05]  /*4c10*/  IMAD R23, R23, 0x8, R42 ;  /* 0x0000000817177824 */ /* 0x001fca00078e022a */
[----:B------:R0:W2:Y:S01]  /*4c20*/  LDL.64 R64, [R23] ;  /* 0x0000000017407983 */ /* 0x0000a20000100a00 */
[--C-:B-1----:R-:W-:Y:S02]  /*4c30*/  IMAD R34, R31, 0x8, R42.reuse ;  /* 0x000000081f227824 */ /* 0x102fe400078e022a */
[----:B------:R-:W1:Y:S04]  /*4c40*/  LDC.U8 R31, c[0x3][R15+-0x6] ;  /* 0x00fffe800f1f7b82 */ /* 0x000e680000000000 */
[----:B------:R-:W3:Y:S04]  /*4c50*/  LDL.64 R34, [R34] ;  /* 0x0000000022227983 */ /* 0x000ee80000100a00 */
[----:B------:R-:W4:Y:S01]  /*4c60*/  LDC.U8 R33, c[0x3][R15+-0x4] ;  /* 0x00ffff000f217b82 */ /* 0x000f220000000000 */
[----:B-1----:R-:W-:-:S05]  /*4c70*/  IMAD R31, R31, 0x8, R42 ;  /* 0x000000081f1f7824 */ /* 0x002fca00078e022a */
[----:B------:R-:W5:Y:S01]  /*4c80*/  LDL.64 R58, [R31] ;  /* 0x000000001f3a7983 */ /* 0x000f620000100a00 */
[----:B----4-:R-:W-:-:S06]  /*4c90*/  IMAD R62, R33, 0x8, R42 ;  /* 0x00000008213e7824 */ /* 0x010fcc00078e022a */
[----:B------:R-:W4:Y:S01]  /*4ca0*/  LDL.64 R62, [R62] ;  /* 0x000000003e3e7983 */ /* 0x000f220000100a00 */
[----:B0-----:R-:W0:Y:S01]  /*4cb0*/  LDC.U8 R23, c[0x3][R15+-0x3] ;  /* 0x00ffff400f177b82 */ /* 0x001e220000000000 */
[----:B--2---:R-:W-:Y:S01]  /*4cc0*/  IADD3 R57, P0, P1, R24, R57, R64 ;  /* 0x0000003918397210 */ /* 0x004fe2000791e040 */
[----:B0-----:R-:W-:-:S03]  /*4cd0*/  IMAD R64, R23, 0x8, R42 ;  /* 0x0000000817407824 */ /* 0x001fc600078e022a */
[----:B------:R-:W-:-:S03]  /*4ce0*/  IADD3.X R33, PT, PT, R21, R60, R65, P0, P1 ;  /* 0x0000003c15217210 */ /* 0x000fc600007e2441 */
[----:B------:R-:W2:Y:S01]  /*4cf0*/  LDL.64 R64, [R64] ;  /* 0x0000000040407983 */ /* 0x000ea20000100a00 */
[----:B------:R-:W-:Y:S02]  /*4d00*/  LOP3.LUT R53, R53, R33, RZ, 0x3c, !PT ;  /* 0x0000002135357212 */ /* 0x000fe400078e3cff */
[----:B---3--:R-:W-:Y:S02]  /*4d10*/  IADD3 R18, P0, P1, R14, R18, R34 ;  /* 0x000000120e127210 */ /* 0x008fe4000791e022 */
[----:B------:R-:W-:Y:S02]  /*4d20*/  LOP3.LUT R32, R32, R57, RZ, 0x3c, !PT ;  /* 0x0000003920207212 */ /* 0x000fe400078e3cff */
[----:B------:R-:W-:Y:S02]  /*4d30*/  IADD3.X R23, PT, PT, R12, R25, R35, P0, P1 ;  /* 0x000000190c177210 */ /* 0x000fe400007e2423 */
[----:B------:R-:W0:Y:S01]  /*4d40*/  LDC.U8 R25, c[0x3][R15+-0x1] ;  /* 0x00ffffc00f197b82 */ /* 0x000e220000000000 */
[----:B------:R-:W-:-:S02]  /*4d50*/  IADD3 R54, P0, PT, R54, R53, RZ ;  /* 0x0000003536367210 */ /* 0x000fc40007f1e0ff */
[----:B------:R-:W-:Y:S02]  /*4d60*/  LOP3.LUT R28, R28, R23, RZ, 0x3c, !PT ;  /* 0x000000171c1c7212 */ /* 0x000fe400078e3cff */
[----:B------:R-:W-:Y:S01]  /*4d70*/  LOP3.LUT R35, R24, R54, RZ, 0x3c, !PT ;  /* 0x0000003618237212 */ /* 0x000fe200078e3cff */
[----:B------:R-:W-:Y:S01]  /*4d80*/  IMAD.X R55, R55, 0x1, R32, P0 ;  /* 0x0000000137377824 */ /* 0x000fe200000e0620 */
[----:B------:R-:W-:-:S04]  /*4d90*/  LOP3.LUT R13, R13, R18, RZ, 0x3c, !PT ;  /* 0x000000120d0d7212 */ /* 0x000fc800078e3cff */
[----:B------:R-:W-:Y:S02]  /*4da0*/  LOP3.LUT R24, R21, R55, RZ, 0x3c, !PT ;  /* 0x0000003715187212 */ /* 0x000fe400078e3cff */
[----:B------:R-:W1:Y:S02]  /*4db0*/  LDC.U8 R21, c[0x3][R15+-0x2] ;  /* 0x00ffff800f157b82 */ /* 0x000e640000000000 */
[----:B------:R-:W-:Y:S02]  /*4dc0*/  SHF.L.W.U32.HI R34, R35, 0x8, R24 ;  /* 0x0000000823227819 */ /* 0x000fe40000010e18 */
[----:B------:R-:W-:Y:S02]  /*4dd0*/  SHF.L.W.U32.HI R35, R24, 0x8, R35 ;  /* 0x0000000818237819 */ /* 0x000fe40000010e23 */
[----:B-----5:R-:W-:-:S04]  /*4de0*/  IADD3 R57, P0, P1, R57, R34, R58 ;  /* 0x0000002239397210 */ /* 0x020fc8000791e03a */
[----:B------:R-:W-:Y:S01]  /*4df0*/  IADD3.X R33, PT, PT, R33, R35, R59, P0, P1 ;  /* 0x0000002321217210 */ /* 0x000fe200007e243b */
[----:B0-----:R-:W-:Y:S01]  /*4e00*/  IMAD R25, R25, 0x8, R42 ;  /* 0x0000000819197824 */ /* 0x001fe200078e022a */
[----:B------:R-:W-:-:S04]  /*4e10*/  IADD3 R29, P0, PT, R29, R28, RZ ;  /* 0x0000001c1d1d7210 */ /* 0x000fc80007f1e0ff */
[----:B------:R-:W3:Y:S01]  /*4e20*/  LDL.64 R66, [R25] ;  /* 0x0000000019427983 */ /* 0x000ee20000100a00 */
[----:B------:R-:W-:Y:S01]  /*4e30*/  IMAD.X R30, R30, 0x1, R13, P0 ;  /* 0x000000011e1e7824 */ /* 0x000fe200000e060d */
[----:B------:R-:W-:-:S04]  /*4e40*/  LOP3.LUT R58, R14, R29, RZ, 0x3c, !PT ;  /* 0x0000001d0e3a7212 */ /* 0x000fc800078e3cff */
[----:B------:R-:W-:Y:S01]  /*4e50*/  LOP3.LUT R59, R12, R30, RZ, 0x3c, !PT ;  /* 0x0000001e0c3b7212 */ /* 0x000fe200078e3cff */
[----:B-1----:R-:W-:-:S03]  /*4e60*/  IMAD R21, R21, 0x8, R42 ;  /* 0x0000000815157824 */ /* 0x002fc600078e022a */
[----:B------:R-:W-:Y:S02]  /*4e70*/  SHF.L.W.U32.HI R31, R58, 0x8, R59 ;  /* 0x000000083a1f7819 */ /* 0x000fe40000010e3b */
[----:B------:R-:W-:Y:S02]  /*4e80*/  SHF.L.W.U32.HI R58, R59, 0x8, R58 ;  /* 0x000000083b3a7819 */ /* 0x000fe40000010e3a */
[----:B----4-:R-:W-:Y:S01]  /*4e90*/  IADD3 R12, P0, P1, R18, R31, R62 ;  /* 0x0000001f120c7210 */ /* 0x010fe2000791e03e */
[----:B------:R-:W0:Y:S03]  /*4ea0*/  LDC.U8 R59, c[0x3][R15] ;  /* 0x00c000000f3b7b82 */ /* 0x000e260000000000 */
[----:B------:R-:W-:Y:S02]  /*4eb0*/  IADD3.X R23, PT, PT, R23, R58, R63, P0, P1 ;  /* 0x0000003a17177210 */ /* 0x000fe400007e243f */
[----:B------:R1:W4:Y:S01]  /*4ec0*/  LDL.64 R62, [R21] ;  /* 0x00000000153e7983 */ /* 0x0003220000100a00 */
[----:B0-----:R-:W-:-:S05]  /*4ed0*/  IMAD R59, R59, 0x8, R42 ;  /* 0x000000083b3b7824 */ /* 0x001fca00078e022a */
[----:B------:R0:W5:Y:S01]  /*4ee0*/  LDL.64 R60, [R59] ;  /* 0x000000003b3c7983 */ /* 0x0001620000100a00 */
[----:B--2---:R-:W-:Y:S02]  /*4ef0*/  IADD3 R18, P0, P1, R20, R7, R64 ;  /* 0x0000000714127210 */ /* 0x004fe4000791e040 */
[----:B------:R-:W2:Y:S02]  /*4f00*/  LDC.U8 R7, c[0x3][R15+0x3] ;  /* 0x00c000c00f077b82 */ /* 0x000ea40000000000 */
[----:B------:R-:W-:Y:S02]  /*4f10*/  IADD3.X R8, PT, PT, R19, R8, R65, P0, P1 ;  /* 0x0000000813087210 */ /* 0x000fe400007e2441 */
[----:B-1----:R-:W-:Y:S01]  /*4f20*/  LOP3.LUT R21, R26, R18, RZ, 0x3c, !PT ;  /* 0x000000121a157212 */ /* 0x002fe200078e3cff */
[----:B--2---:R-:W-:-:S06]  /*4f30*/  IMAD R24, R7, 0x8, R42 ;  /* 0x0000000807187824 */ /* 0x004fcc00078e022a */
[----:B------:R-:W2:Y:S01]  /*4f40*/  LDL.64 R24, [R24] ;  /* 0x0000000018187983 */ /* 0x000ea20000100a00 */
[----:B------:R-:W-:Y:S02]  /*4f50*/  LOP3.LUT R7, R27, R8, RZ, 0x3c, !PT ;  /* 0x000000081b077212 */ /* 0x000fe400078e3cff */
[----:B---3--:R-:W-:Y:S02]  /*4f60*/  IADD3 R50, P0, P1, R17, R9, R66 ;  /* 0x0000000911327210 */ /* 0x008fe4000791e042 */
[----:B------:R-:W1:Y:S02]  /*4f70*/  LDC.U8 R9, c[0x3][R15+0x5] ;  /* 0x00c001400f097b82 */ /* 0x000e640000000000 */
[----:B------:R-:W-:Y:S02]  /*4f80*/  IADD3.X R56, PT, PT, R16, R10, R67, P0, P1 ;  /* 0x0000000a10387210 */ /* 0x000fe400007e2443 */
[----:B------:R-:W-:-:S04]  /*4f90*/  IADD3 R51, P0, PT, R51, R7, RZ ;  /* 0x0000000733337210 */ /* 0x000fc80007f1e0ff */
[----:B------:R-:W-:Y:S01]  /*4fa0*/  LOP3.LUT R14, R20, R51, RZ, 0x3c, !PT ;  /* 0x00000033140e7212 */ /* 0x000fe200078e3cff */
[----:B------:R-:W-:Y:S02]  /*4fb0*/  IMAD.X R52, R6, 0x1, R21, P0 ;  /* 0x0000000106347824 */ /* 0x000fe400000e0615 */
[----:B------:R-:W3:Y:S03]  /*4fc0*/  LDC.U8 R6, c[0x3][R15+0x1] ;  /* 0x00c000400f067b82 */ /* 0x000ee60000000000 */
[----:B------:R-:W-:-:S04]  /*4fd0*/  LOP3.LUT R19, R19, R52, RZ, 0x3c, !PT ;  /* 0x0000003413137212 */ /* 0x000fc800078e3cff */
[----:B------:R-:W-:Y:S02]  /*4fe0*/  SHF.L.W.U32.HI R10, R14, 0x8, R19 ;  /* 0x000000080e0a7819 */ /* 0x000fe40000010e13 */
[----:B------:R-:W-:Y:S02]  /*4ff0*/  SHF.L.W.U32.HI R14, R19, 0x8, R14 ;  /* 0x00000008130e7819 */ /* 0x000fe40000010e0e */
[----:B----4-:R-:W-:Y:S01]  /*5000*/  IADD3 R27, P0, P1, R18, R10, R62 ;  /* 0x0000000a121b7210 */ /* 0x010fe2000791e03e */
[----:B-1----:R-:W-:Y:S01]  /*5010*/  IMAD R9, R9, 0x8, R42 ;  /* 0x0000000809097824 */ /* 0x002fe200078e022a */
[----:B------:R-:W-:Y:S02]  /*5020*/  LOP3.LUT R18, R4, R56, RZ, 0x3c, !PT ;  /* 0x0000003804127212 */ /* 0x000fe400078e3cff */
[----:B------:R-:W-:Y:S02]  /*5030*/  IADD3.X R26, PT, PT, R8, R14, R63, P0, P1 ;  /* 0x0000000e081a7210 */ /* 0x000fe400007e243f */
[----:B------:R-:W-:Y:S01]  /*5040*/  LOP3.LUT R19, R5, R50, RZ, 0x3c, !PT ;  /* 0x0000003205137212 */ /* 0x000fe200078e3cff */
[----:B------:R-:W4:Y:S01]  /*5050*/  LDL.64 R8, [R9] ;  /* 0x0000000009087983 */ /* 0x000f220000100a00 */
[----:B------:R-:W-:-:S05]  /*5060*/  IADD3 R22, P0, PT, R22, R18, RZ ;  /* 0x0000001216167210 */ /* 0x000fca0007f1e0ff */
[----:B0-----:R-:W-:Y:S02]  /*5070*/  IMAD.X R59, R11, 0x1, R19, P0 ;  /* 0x000000010b3b7824 */ /* 0x001fe400000e0613 */
[----:B---3--:R-:W-:Y:S01]  /*5080*/  IMAD R6, R6, 0x8, R42 ;  /* 0x0000000806067824 */ /* 0x008fe200078e022a */
[----:B------:R-:W-:Y:S01]  /*5090*/  LOP3.LUT R5, R17, R22, RZ, 0x3c, !PT ;  /* 0x0000001611057212 */ /* 0x000fe200078e3cff */
[----:B------:R-:W0:Y:S01]  /*50a0*/  LDC.U8 R11, c[0x3][R15+0x7] ;  /* 0x00c001c00f0b7b82 */ /* 0x000e220000000000 */
[----:B------:R-:W-:Y:S02]  /*50b0*/  LOP3.LUT R16, R16, R59, RZ, 0x3c, !PT ;  /* 0x0000003b10107212 */ /* 0x000fe400078e3cff */
[----:B------:R-:W-:Y:S02]  /*50c0*/  LOP3.LUT R17, R7, R27, RZ, 0x3c, !PT ;  /* 0x0000001b07117212 */ /* 0x000fe400078e3cff */
[----:B------:R-:W3:Y:S01]  /*50d0*/  LDL.64 R6, [R6] ;  /* 0x0000000006067983 */ /* 0x000ee20000100a00 */
[----:B------:R-:W-:-:S02]  /*50e0*/  SHF.L.W.U32.HI R4, R5, 0x8, R16 ;  /* 0x0000000805047819 */ /* 0x000fc40000010e10 */
[----:B------:R-:W-:Y:S02]  /*50f0*/  LOP3.LUT R20, R21, R26, RZ, 0x3c, !PT ;  /* 0x0000001a15147212 */ /* 0x000fe400078e3cff */
[----:B------:R-:W-:Y:S02]  /*5100*/  SHF.L.W.U32.HI R5, R16, 0x8, R5 ;  /* 0x0000000810057819 */ /* 0x000fe40000010e05 */
[----:B-----5:R-:W-:Y:S02]  /*5110*/  IADD3 R50, P0, P1, R50, R4, R60 ;  /* 0x0000000432327210 */ /* 0x020fe4000791e03c */
[----:B------:R-:W-:Y:S02]  /*5120*/  SHF.L.W.U32.HI R16, R17, 0x10, R20 ;  /* 0x0000001011107819 */ /* 0x000fe40000010e14 */
[----:B------:R-:W-:Y:S02]  /*5130*/  IADD3.X R56, PT, PT, R56, R5, R61, P0, P1 ;  /* 0x0000000538387210 */ /* 0x000fe400007e243d */
[----:B------:R-:W-:-:S02]  /*5140*/  SHF.L.W.U32.HI R17, R20, 0x10, R17 ;  /* 0x0000001014117819 */ /* 0x000fc40000010e11 */
[----:B------:R-:W-:-:S05]  /*5150*/  IADD3 R51, P0, PT, R16, R51, RZ ;  /* 0x0000003310337210 */ /* 0x000fca0007f1e0ff */
[----:B------:R-:W-:Y:S01]  /*5160*/  IMAD.X R52, R17, 0x1, R52, P0 ;  /* 0x0000000111347824 */ /* 0x000fe200000e0634 */
[----:B------:R-:W-:Y:S01]  /*5170*/  LOP3.LUT R20, R10, R51, RZ, 0x3c, !PT ;  /* 0x000000330a147212 */ /* 0x000fe200078e3cff */
[----:B0-----:R-:W-:Y:S01]  /*5180*/  IMAD R11, R11, 0x8, R42 ;  /* 0x000000080b0b7824 */ /* 0x001fe200078e022a */
[----:B------:R-:W-:Y:S02]  /*5190*/  LOP3.LUT R21, R18, R50, RZ, 0x3c, !PT ;  /* 0x0000003212157212 */ /* 0x000fe400078e3cff */
[----:B------:R-:W-:Y:S02]  /*51a0*/  LOP3.LUT R61, R14, R52, RZ, 0x3c, !PT ;  /* 0x000000340e3d7212 */ /* 0x000fe400078e3cff */
[----:B------:R-:W-:Y:S02]  /*51b0*/  LOP3.LUT R10, R19, R56, RZ, 0x3c, !PT ;  /* 0x00000038130a7212 */ /* 0x000fe400078e3cff */
[----:B------:R-:W-:Y:S02]  /*51c0*/  SHF.L.W.U32.HI R18, R20, 0x1, R61 ;  /* 0x0000000114127819 */ /* 0x000fe40000010e3d */
[----:B------:R-:W-:-:S02]  /*51d0*/  SHF.L.W.U32.HI R19, R61, 0x1, R20 ;  /* 0x000000013d137819 */ /* 0x000fc40000010e14 */
[----:B------:R-:W-:Y:S02]  /*51e0*/  SHF.L.W.U32.HI R20, R10, 0x10, R21 ;  /* 0x000000100a147819 */ /* 0x000fe40000010e15 */
[----:B------:R-:W-:Y:S02]  /*51f0*/  SHF.L.W.U32.HI R21, R21, 0x10, R10 ;  /* 0x0000001015157819 */ /* 0x000fe40000010e0a */
[----:B------:R-:W5:Y:S01]  /*5200*/  LDL.64 R10, [R11] ;  /* 0x000000000b0a7983 */ /* 0x000f620000100a00 */
[-C--:B------:R-:W-:Y:S02]  /*5210*/  LOP3.LUT R28, R28, R12.reuse, RZ, 0x3c, !PT ;  /* 0x0000000c1c1c7212 */ /* 0x080fe400078e3cff */
[----:B------:R-:W-:Y:S02]  /*5220*/  LOP3.LUT R60, R13, R23, RZ, 0x3c, !PT ;  /* 0x000000170d3c7212 */ /* 0x000fe400078e3cff */
[----:B--2---:R-:W-:-:S04]  /*5230*/  IADD3 R12, P0, P1, R19, R12, R24 ;  /* 0x0000000c130c7210 */ /* 0x004fc8000791e018 */
[----:B------:R-:W-:Y:S02]  /*5240*/  IADD3.X R14, PT, PT, R18, R23, R25, P0, P1 ;  /* 0x00000017120e7210 */ /* 0x000fe400007e2419 */
[----:B------:R-:W0:Y:S01]  /*5250*/  LDC.U8 R25, c[0x3][R15+0x2] ;  /* 0x00c000800f197b82 */ /* 0x000e220000000000 */
[----:B------:R-:W-:-:S05]  /*5260*/  IADD3 R22, P0, PT, R21, R22, RZ ;  /* 0x0000001615167210 */ /* 0x000fca0007f1e0ff */
[----:B------:R-:W-:Y:S01]  /*5270*/  IMAD.X R23, R20, 0x1, R59, P0 ;  /* 0x0000000114177824 */ /* 0x000fe200000e063b */
[----:B------:R-:W-:-:S04]  /*5280*/  LOP3.LUT R13, R4, R22, RZ, 0x3c, !PT ;  /* 0x00000016040d7212 */ /* 0x000fc800078e3cff */
[----:B------:R-:W-:-:S04]  /*5290*/  LOP3.LUT R62, R5, R23, RZ, 0x3c, !PT ;  /* 0x00000017053e7212 */ /* 0x000fc800078e3cff */
[----:B------:R-:W-:Y:S01]  /*52a0*/  SHF.L.W.U32.HI R24, R13, 0x1, R62 ;  /* 0x000000010d187819 */ /* 0x000fe20000010e3e */
[----:B0-----:R-:W-:Y:S01]  /*52b0*/  IMAD R4, R25, 0x8, R42 ;  /* 0x0000000819047824 */ /* 0x001fe200078e022a */
[----:B------:R-:W-:-:S05]  /*52c0*/  SHF.L.W.U32.HI R25, R62, 0x1, R13 ;  /* 0x000000013e197819 */ /* 0x000fca0000010e0d */
[----:B------:R-:W2:Y:S01]  /*52d0*/  LDL.64 R4, [R4] ;  /* 0x0000000004047983 */ /* 0x000ea20000100a00 */
[----:B----4-:R-:W-:Y:S02]  /*52e0*/  IADD3 R13, P0, P1, R25, R27, R8 ;  /* 0x0000001b190d7210 */ /* 0x010fe4000791e008 */
[----:B------:R-:W-:Y:S02]  /*52f0*/  SHF.L.W.U32.HI R27, R28, 0x10, R60 ;  /* 0x000000101c1b7819 */ /* 0x000fe40000010e3c */
[----:B------:R-:W-:Y:S02]  /*5300*/  IADD3.X R26, PT, PT, R24, R26, R9, P0, P1 ;  /* 0x0000001a181a7210 */ /* 0x000fe400007e2409 */
[----:B------:R-:W-:Y:S02]  /*5310*/  SHF.L.W.U32.HI R28, R60, 0x10, R28 ;  /* 0x000000103c1c7819 */ /* 0x000fe40000010e1c */
[----:B------:R-:W-:-:S05]  /*5320*/  IADD3 R29, P0, PT, R27, R29, RZ ;  /* 0x0000001d1b1d7210 */ /* 0x000fca0007f1e0ff */
[----:B------:R-:W-:Y:S01]  /*5330*/  IMAD.X R30, R28, 0x1, R30, P0 ;  /* 0x000000011c1e7824 */ /* 0x000fe200000e061e */
[----:B------:R-:W-:-:S04]  /*5340*/  LOP3.LUT R9, R31, R29, RZ, 0x3c, !PT ;  /* 0x0000001d1f097212 */ /* 0x000fc800078e3cff */
[----:B------:R-:W-:-:S04]  /*5350*/  LOP3.LUT R58, R58, R30, RZ, 0x3c, !PT ;  /* 0x0000001e3a3a7212 */ /* 0x000fc800078e3cff */
[----:B------:R-:W-:-:S04]  /*5360*/  SHF.L.W.U32.HI R8, R58, 0x1, R9 ;  /* 0x000000013a087819 */ /* 0x000fc80000010e09 */
[-C--:B---3--:R-:W-:Y:S02]  /*5370*/  IADD3 R31, P0, P1, R8, R57.reuse, R6 ;  /* 0x00000039081f7210 */ /* 0x088fe4000791e006 */
[----:B------:R-:W-:Y:S02]  /*5380*/  LOP3.LUT R57, R53, R57, RZ, 0x3c, !PT ;  /* 0x0000003935397212 */ /* 0x000fe400078e3cff */
[-C--:B------:R-:W-:Y:S02]  /*5390*/  LOP3.LUT R6, R32, R33.reuse, RZ, 0x3c, !PT ;  /* 0x0000002120067212 */ /* 0x080fe400078e3cff */
[----:B------:R-:W-:Y:S02]  /*53a0*/  SHF.L.W.U32.HI R9, R9, 0x1, R58 ;  /* 0x0000000109097819 */ /* 0x000fe40000010e3a */
[----:B------:R-:W-:Y:S02]  /*53b0*/  SHF.L.W.U32.HI R32, R57, 0x10, R6 ;  /* 0x0000001039207819 */ /* 0x000fe40000010e06 */
[----:B------:R-:W-:-:S02]  /*53c0*/  IADD3.X R53, PT, PT, R9, R33, R7, P0, P1 ;  /* 0x0000002109357210 */ /* 0x000fc400007e2407 */
[----:B------:R-:W0:Y:S01]  /*53d0*/  LDC.U8 R7, c[0x3][R15+0x4] ;  /* 0x00c001000f077b82 */ /* 0x000e220000000000 */
[----:B------:R-:W-:Y:S02]  /*53e0*/  SHF.L.W.U32.HI R33, R6, 0x10, R57 ;  /* 0x0000001006217819 */ /* 0x000fe40000010e39 */
[----:B------:R-:W-:-:S05]  /*53f0*/  IADD3 R54, P0, PT, R32, R54, RZ ;  /* 0x0000003620367210 */ /* 0x000fca0007f1e0ff */
[----:B------:R-:W-:Y:S01]  /*5400*/  IMAD.X R55, R33, 0x1, R55, P0 ;  /* 0x0000000121377824 */ /* 0x000fe200000e0637 */
[----:B------:R-:W-:-:S04]  /*5410*/  LOP3.LUT R6, R34, R54, RZ, 0x3c, !PT ;  /* 0x0000003622067212 */ /* 0x000fc800078e3cff */
[----:B------:R-:W-:-:S04]  /*5420*/  LOP3.LUT R35, R35, R55, RZ, 0x3c, !PT ;  /* 0x0000003723237212 */ /* 0x000fc800078e3cff */
[----:B------:R-:W-:Y:S01]  /*5430*/  SHF.L.W.U32.HI R34, R35, 0x1, R6 ;  /* 0x0000000123227819 */ /* 0x000fe20000010e06 */
[----:B------:R-:W1:Y:S01]  /*5440*/  LDC.U8 R57, c[0x3][R15+0x6] ;  /* 0x00c001800f397b82 */ /* 0x000e620000000000 */
[----:B------:R-:W-:Y:S02]  /*5450*/  SHF.L.W.U32.HI R35, R6, 0x1, R35 ;  /* 0x0000000106237819 */ /* 0x000fe40000010e23 */
[----:B-----5:R-:W-:Y:S01]  /*5460*/  IADD3 R50, P0, P1, R34, R50, R10 ;  /* 0x0000003222327210 */ /* 0x020fe2000791e00a */
[----:B0-----:R-:W-:-:S03]  /*5470*/  IMAD R7, R7, 0x8, R42 ;  /* 0x0000000807077824 */ /* 0x001fc600078e022a */
[----:B------:R-:W-:Y:S02]  /*5480*/  IADD3.X R56, PT, PT, R35, R56, R11, P0, P1 ;  /* 0x0000003823387210 */ /* 0x000fe400007e240b */
[----:B------:R-:W0:Y:S01]  /*5490*/  LDC.U8 R11, c[0x3][R15+0x8] ;  /* 0x00c002000f0b7b82 */ /* 0x000e220000000000 */
[----:B------:R-:W-:Y:S01]  /*54a0*/  LOP3.LUT R10, R20, R53, RZ, 0x3c, !PT ;  /* 0x00000035140a7212 */ /* 0x000fe200078e3cff */
[----:B------:R-:W3:Y:S01]  /*54b0*/  LDL.64 R6, [R7] ;  /* 0x0000000007067983 */ /* 0x000ee20000100a00 */
[----:B------:R-:W-:Y:S02]  /*54c0*/  LOP3.LUT R59, R21, R31, RZ, 0x3c, !PT ;  /* 0x0000001f153b7212 */ /* 0x000fe400078e3cff */
[----:B------:R-:W-:-:S05]  /*54d0*/  IADD3 R51, P0, PT, R10, R51, RZ ;  /* 0x000000330a337210 */ /* 0x000fca0007f1e0ff */
[----:B------:R-:W-:Y:S01]  /*54e0*/  IMAD.X R52, R59, 0x1, R52, P0 ;  /* 0x000000013b347824 */ /* 0x000fe200000e0634 */
[----:B------:R-:W-:Y:S01]  /*54f0*/  LOP3.LUT R59, R8, R51, RZ, 0x3c, !PT ;  /* 0x00000033083b7212 */ /* 0x000fe200078e3cff */
[----:B-1----:R-:W-:-:S03]  /*5500*/  IMAD R8, R57, 0x8, R42 ;  /* 0x0000000839087824 */ /* 0x002fc600078e022a */
[----:B------:R-:W-:-:S03]  /*5510*/  LOP3.LUT R10, R9, R52, RZ, 0x3c, !PT ;  /* 0x00000034090a7212 */ /* 0x000fc600078e3cff */
[----:B------:R-:W4:Y:S01]  /*5520*/  LDL.64 R8, [R8] ;  /* 0x0000000008087983 */ /* 0x000f220000100a00 */
[----:B0-----:R-:W-:Y:S01]  /*5530*/  IMAD R11, R11, 0x8, R42 ;  /* 0x000000080b0b7824 */ /* 0x001fe200078e022a */
[----:B------:R-:W-:Y:S02]  /*5540*/  SHF.L.W.U32.HI R58, R59, 0x8, R10 ;  /* 0x000000083b3a7819 */ /* 0x000fe40000010e0a */
[----:B------:R-:W-:-:S03]  /*5550*/  SHF.L.W.U32.HI R59, R10, 0x8, R59 ;  /* 0x000000080a3b7819 */ /* 0x000fc60000010e3b */
[----:B------:R-:W5:Y:S01]  /*5560*/  LDL.64 R10, [R11] ;  /* 0x000000000b0a7983 */ /* 0x000f620000100a00 */
[----:B------:R-:W-:-:S04]  /*5570*/  UIADD3 UR4, UPT, UPT, UR4, 0x1, URZ ;  /* 0x0000000104047890 */ /* 0x000fc8000fffe0ff */
[----:B------:R-:W-:Y:S01]  /*5580*/  UISETP.NE.AND UP0, UPT, UR4, 0xc, UPT ;  /* 0x0000000c0400788c */ /* 0x000fe2000bf05270 */
[----:B------:R-:W-:Y:S01]  /*5590*/  VIADD R15, R15, 0x10 ;  /* 0x000000100f0f7836 */ /* 0x000fe20000000000 */
[----:B--2---:R-:W-:-:S04]  /*55a0*/  IADD3 R57, P0, P1, R31, R58, R4 ;  /* 0x0000003a1f397210 */ /* 0x004fc8000791e004 */
[----:B------:R-:W-:-:S04]  /*55b0*/  IADD3.X R60, PT, PT, R53, R59, R5, P0, P1 ;  /* 0x0000003b353c7210 */ /* 0x000fc800007e2405 */
[----:B------:R-:W-:Y:S02]  /*55c0*/  LOP3.LUT R31, R60, R21, R31, 0x96, !PT ;  /* 0x000000153c1f7212 */ /* 0x000fe400078e961f */
[----:B------:R-:W-:Y:S02]  /*55d0*/  LOP3.LUT R21, R33, R14, RZ, 0x3c, !PT ;  /* 0x0000000e21157212 */ /* 0x000fe400078e3cff */
[----:B------:R-:W-:Y:S02]  /*55e0*/  LOP3.LUT R4, R32, R12, RZ, 0x3c, !PT ;  /* 0x0000000c20047212 */ /* 0x000fe400078e3cff */
[----:B------:R-:W-:Y:S02]  /*55f0*/  IADD3 R22, P0, PT, R21, R22, RZ ;  /* 0x0000001615167210 */ /* 0x000fe40007f1e0ff */
[----:B------:R-:W-:-:S03]  /*5600*/  LOP3.LUT R21, R28, R26, RZ, 0x3c, !PT ;  /* 0x0000001a1c157212 */ /* 0x000fc600078e3cff */
[----:B------:R-:W-:Y:S01]  /*5610*/  IMAD.X R23, R4, 0x1, R23, P0 ;  /* 0x0000000104177824 */ /* 0x000fe200000e0617 */
[----:B------:R-:W-:Y:S02]  /*5620*/  IADD3 R54, P0, PT, R21, R54, RZ ;  /* 0x0000003615367210 */ /* 0x000fe40007f1e0ff */
[----:B------:R-:W-:Y:S02]  /*5630*/  LOP3.LUT R4, R27, R13, RZ, 0x3c, !PT ;  /* 0x0000000d1b047212 */ /* 0x000fe400078e3cff */
[----:B------:R-:W-:Y:S02]  /*5640*/  LOP3.LUT R5, R57, R20, R53, 0x96, !PT ;  /* 0x0000001439057212 */ /* 0x000fe400078e9635 */
        /* <DEDUP_REMOVED lines=9> */
[----:B------:R-:W-:Y:S02]  /*56e0*/  SHF.L.W.U32.HI R24, R25, 0x8, R24 ;  /* 0x0000000819187819 */ /* 0x000fe40000010e18 */
[----:B------:R-:W-:Y:S02]  /*56f0*/  SHF.L.W.U32.HI R5, R5, 0x10, R31 ;  /* 0x0000001005057819 */ /* 0x000fe40000010e1f */
[----:B------:R-:W-:Y:S02]  /*5700*/  LOP3.LUT R31, R16, R50, RZ, 0x3c, !PT ;  /* 0x00000032101f7212 */ /* 0x000fe400078e3cff */
[----:B---3--:R-:W-:Y:S02]  /*5710*/  IADD3 R18, P0, P1, R12, R20, R6 ;  /* 0x000000140c127210 */ /* 0x008fe4000791e006 */
[----:B------:R-:W-:Y:S02]  /*5720*/  LOP3.LUT R6, R17, R56, RZ, 0x3c, !PT ;  /* 0x0000003811067212 */ /* 0x000fe400078e3cff */
[----:B------:R-:W-:-:S02]  /*5730*/  IADD3.X R25, PT, PT, R14, R19, R7, P0, P1 ;  /* 0x000000130e197210 */ /* 0x000fc400007e2407 */
[----:B------:R-:W-:Y:S02]  /*5740*/  IADD3 R29, P1, PT, R6, R29, RZ ;  /* 0x0000001d061d7210 */ /* 0x000fe40007f3e0ff */
[----:B------:R-:W-:-:S03]  /*5750*/  LOP3.LUT R7, R18, R33, R14, 0x96, !PT ;  /* 0x0000002112077212 */ /* 0x000fc600078e960e */
[----:B------:R-:W-:Y:S01]  /*5760*/  IMAD.X R30, R31, 0x1, R30, P1 ;  /* 0x000000011f1e7824 */ /* 0x000fe200008e061e */
[----:B------:R-:W-:Y:S02]  /*5770*/  IADD3 R51, P0, PT, R5, R51, RZ ;  /* 0x0000003305337210 */ /* 0x000fe40007f1e0ff */
[----:B------:R-:W-:Y:S02]  /*5780*/  LOP3.LUT R32, R25, R32, R12, 0x96, !PT ;  /* 0x0000002019207212 */ /* 0x000fe400078e960c */
[----:B------:R-:W-:Y:S02]  /*5790*/  LOP3.LUT R31, R34, R29, RZ, 0x3c, !PT ;  /* 0x0000001d221f7212 */ /* 0x000fe400078e3cff */
[----:B------:R-:W-:Y:S01]  /*57a0*/  LOP3.LUT R12, R35, R30, RZ, 0x3c, !PT ;  /* 0x0000001e230c7212 */ /* 0x000fe200078e3cff */
[----:B------:R-:W-:Y:S01]  /*57b0*/  IMAD.X R6, R4, 0x1, R52, P0 ;  /* 0x0000000104067824 */ /* 0x000fe200000e0634 */
[----:B------:R-:W-:Y:S02]  /*57c0*/  SHF.L.W.U32.HI R53, R32, 0x10, R7 ;  /* 0x0000001020357819 */ /* 0x000fe40000010e07 */
[----:B------:R-:W-:-:S02]  /*57d0*/  SHF.L.W.U32.HI R32, R7, 0x10, R32 ;  /* 0x0000001007207819 */ /* 0x000fc40000010e20 */
[----:B------:R-:W-:Y:S02]  /*57e0*/  SHF.L.W.U32.HI R33, R12, 0x8, R31 ;  /* 0x000000080c217819 */ /* 0x000fe40000010e1f */
[----:B----4-:R-:W-:Y:S02]  /*57f0*/  IADD3 R7, P0, P1, R13, R24, R8 ;  /* 0x000000180d077210 */ /* 0x010fe4000791e008 */
[----:B------:R-:W-:Y:S02]  /*5800*/  SHF.L.W.U32.HI R31, R31, 0x8, R12 ;  /* 0x000000081f1f7819 */ /* 0x000fe40000010e0c */
[----:B------:R-:W-:Y:S02]  /*5810*/  IADD3.X R8, PT, PT, R26, R21, R9, P0, P1 ;  /* 0x000000151a087210 */ /* 0x000fe400007e2409 */
[----:B-----5:R-:W-:Y:S02]  /*5820*/  IADD3 R9, P0, P1, R50, R31, R10 ;  /* 0x0000001f32097210 */ /* 0x020fe4000791e00a */
[----:B------:R-:W-:-:S02]  /*5830*/  LOP3.LUT R26, R7, R28, R26, 0x96, !PT ;  /* 0x0000001c071a7212 */ /* 0x000fc400078e961a */
[----:B------:R-:W-:Y:S02]  /*5840*/  IADD3.X R10, PT, PT, R56, R33, R11, P0, P1 ;  /* 0x00000021380a7210 */ /* 0x000fe400007e240b */
[----:B------:R-:W-:Y:S02]  /*5850*/  LOP3.LUT R13, R8, R27, R13, 0x96, !PT ;  /* 0x0000001b080d7212 */ /* 0x000fe400078e960d */
[----:B------:R-:W-:Y:S02]  /*5860*/  LOP3.LUT R17, R9, R17, R56, 0x96, !PT ;  /* 0x0000001109117212 */ /* 0x000fe400078e9638 */
[----:B------:R-:W-:Y:S02]  /*5870*/  LOP3.LUT R16, R10, R16, R50, 0x96, !PT ;  /* 0x000000100a107212 */ /* 0x000fe400078e9632 */
[----:B------:R-:W-:Y:S02]  /*5880*/  IADD3 R22, P0, PT, R32, R22, RZ ;  /* 0x0000001620167210 */ /* 0x000fe40007f1e0ff */
[----:B------:R-:W-:-:S02]  /*5890*/  SHF.L.W.U32.HI R28, R13, 0x10, R26 ;  /* 0x000000100d1c7819 */ /* 0x000fc40000010e1a */
[----:B------:R-:W-:Y:S02]  /*58a0*/  SHF.L.W.U32.HI R13, R26, 0x10, R13 ;  /* 0x000000101a0d7819 */ /* 0x000fe40000010e0d */
[----:B------:R-:W-:Y:S01]  /*58b0*/  SHF.L.W.U32.HI R26, R17, 0x10, R16 ;  /* 0x00000010111a7819 */ /* 0x000fe20000010e10 */
[----:B------:R-:W-:Y:S01]  /*58c0*/  IMAD.X R11, R53, 0x1, R23, P0 ;  /* 0x00000001350b7824 */ /* 0x000fe200000e0617 */
[----:B------:R-:W-:Y:S02]  /*58d0*/  SHF.L.W.U32.HI R27, R16, 0x10, R17 ;  /* 0x00000010101b7819 */ /* 0x000fe40000010e11 */
[----:B------:R-:W-:Y:S02]  /*58e0*/  IADD3 R54, P0, PT, R13, R54, RZ ;  /* 0x000000360d367210 */ /* 0x000fe40007f1e0ff */
[----:B------:R-:W-:-:S03]  /*58f0*/  IADD3 R29, P1, PT, R26, R29, RZ ;  /* 0x0000001d1a1d7210 */ /* 0x000fc60007f3e0ff */
[----:B------:R-:W-:Y:S02]  /*5900*/  IMAD.X R55, R28, 0x1, R55, P0 ;  /* 0x000000011c377824 */ /* 0x000fe400000e0637 */
[----:B------:R-:W-:Y:S01]  /*5910*/  IMAD.X R30, R27, 0x1, R30, P1 ;  /* 0x000000011b1e7824 */ /* 0x000fe200008e061e */
[----:B------:R-:W-:Y:S02]  /*5920*/  LOP3.LUT R17, R24, R54, RZ, 0x3c, !PT ;  /* 0x0000003618117212 */ /* 0x000fe400078e3cff */
[----:B------:R-:W-:Y:S02]  /*5930*/  LOP3.LUT R14, R58, R51, RZ, 0x3c, !PT ;  /* 0x000000333a0e7212 */ /* 0x000fe400078e3cff */
[----:B------:R-:W-:Y:S02]  /*5940*/  LOP3.LUT R59, R59, R6, RZ, 0x3c, !PT ;  /* 0x000000063b3b7212 */ /* 0x000fe400078e3cff */
[----:B------:R-:W-:Y:S02]  /*5950*/  LOP3.LUT R20, R20, R22, RZ, 0x3c, !PT ;  /* 0x0000001614147212 */ /* 0x000fe400078e3cff */
[----:B------:R-:W-:-:S02]  /*5960*/  LOP3.LUT R23, R19, R11, RZ, 0x3c, !PT ;  /* 0x0000000b13177212 */ /* 0x000fc400078e3cff */
[----:B------:R-:W-:Y:S02]  /*5970*/  LOP3.LUT R34, R21, R55, RZ, 0x3c, !PT ;  /* 0x0000003715227212 */ /* 0x000fe400078e3cff */
[----:B------:R-:W-:Y:S02]  /*5980*/  LOP3.LUT R24, R31, R29, RZ, 0x3c, !PT ;  /* 0x0000001d1f187212 */ /* 0x000fe400078e3cff */
[----:B------:R-:W-:Y:S02]  /*5990*/  LOP3.LUT R33, R33, R30, RZ, 0x3c, !PT ;  /* 0x0000001e21217212 */ /* 0x000fe400078e3cff */
[----:B------:R-:W-:Y:S02]  /*59a0*/  SHF.L.W.U32.HI R12, R14, 0x1, R59 ;  /* 0x000000010e0c7819 */ /* 0x000fe40000010e3b */
[----:B------:R-:W-:Y:S02]  /*59b0*/  SHF.L.W.U32.HI R19, R20, 0x1, R23 ;  /* 0x0000000114137819 */ /* 0x000fe40000010e17 */
[----:B------:R-:W-:-:S02]  /*59c0*/  SHF.L.W.U32.HI R16, R17, 0x1, R34 ;  /* 0x0000000111107819 */ /* 0x000fc40000010e22 */
[----:B------:R-:W-:Y:S02]  /*59d0*/  SHF.L.W.U32.HI R21, R24, 0x1, R33 ;  /* 0x0000000118157819 */ /* 0x000fe40000010e21 */
[----:B------:R-:W-:Y:S02]  /*59e0*/  SHF.L.W.U32.HI R14, R59, 0x1, R14 ;  /* 0x000000013b0e7819 */ /* 0x000fe40000010e0e */
[----:B------:R-:W-:Y:S02]  /*59f0*/  SHF.L.W.U32.HI R20, R23, 0x1, R20 ;  /* 0x0000000117147819 */ /* 0x000fe40000010e14 */
[----:B------:R-:W-:Y:S02]  /*5a00*/  SHF.L.W.U32.HI R17, R34, 0x1, R17 ;  /* 0x0000000122117819 */ /* 0x000fe40000010e11 */
[----:B------:R-:W-:Y:S01]  /*5a10*/  SHF.L.W.U32.HI R24, R33, 0x1, R24 ;  /* 0x0000000121187819 */ /* 0x000fe20000010e18 */
[----:B------:R-:W-:Y:S06]  /*5a20*/  BRA.U UP0, `(.L_x_12) ;  /* 0xfffffff100707547 */ /* 0x000fec000b83ffff */
[----:B------:R-:W0:Y:S01]  /*5a30*/  S2R R34, SR_TID.X ;  /* 0x0000000000227919 */ /* 0x000e220000002100 */
[----:B------:R-:W0:Y:S01]  /*5a40*/  S2UR UR8, SR_CTAID.X ;  /* 0x00000000000879c3 */ /* 0x000e220000002500 */
[----:B------:R-:W1:Y:S01]  /*5a50*/  LDCU.64 UR4, c[0x0][0x398] ;  /* 0x00007300ff0477ac */ /* 0x000e620008000a00 */
[----:B------:R-:W-:Y:S02]  /*5a60*/  LOP3.LUT R15, R2, R30, R25, 0x96, !PT ;  /* 0x0000001e020f7212 */ /* 0x000fe400078e9619 */
[----:B------:R-:W-:Y:S02]  /*5a70*/  LOP3.LUT R51, R3, R51, R7, 0x96, !PT ;  /* 0x0000003303337212 */ /* 0x000fe400078e9607 */
[----:B------:R-:W-:Y:S02]  /*5a80*/  LOP3.LUT R49, R49, R54, R57, 0x96, !PT ;  /* 0x0000003631317212 */ /* 0x000fe400078e9639 */
[----:B------:R-:W0:Y:S01]  /*5a90*/  LDC R23, c[0x0][0x360] ;  /* 0x0000d800ff177b82 */ /* 0x000e220000000800 */
[----:B------:R-:W-:-:S02]  /*5aa0*/  LOP3.LUT R48, R48, R55, R60, 0x96, !PT ;  /* 0x0000003730307212 */ /* 0x000fc400078e963c */
[----:B------:R-:W-:Y:S02]  /*5ab0*/  LOP3.LUT R37, R37, R22, R9, 0x96, !PT ;  /* 0x0000001625257212 */ /* 0x000fe400078e9609 */
[----:B------:R-:W-:Y:S02]  /*5ac0*/  LOP3.LUT R38, R38, R11, R10, 0x96, !PT ;  /* 0x0000000b26267212 */ /* 0x000fe400078e960a */
[C-C-:B------:R-:W-:Y:S02]  /*5ad0*/  SHF.R.U64 R11, R49.reuse, 0x8, R48.reuse ;  /* 0x00000008310b7819 */ /* 0x140fe40000001230 */
[C-C-:B------:R-:W-:Y:S02]  /*5ae0*/  SHF.R.U64 R9, R49.reuse, 0x10, R48.reuse ;  /* 0x0000001031097819 */ /* 0x140fe40000001230 */
[----:B------:R-:W-:Y:S02]  /*5af0*/  SHF.R.U64 R7, R49, 0x18, R48 ;  /* 0x0000001831077819 */ /* 0x000fe40000001230 */
[----:B------:R-:W-:-:S02]  /*5b00*/  LOP3.LUT R0, R0, R29, R18, 0x96, !PT ;  /* 0x0000001d00007212 */ /* 0x000fc400078e9612 */
[----:B------:R-:W-:Y:S02]  /*5b10*/  LOP3.LUT R6, R36, R6, R8, 0x96, !PT ;  /* 0x0000000624067212 */ /* 0x000fe400078e9608 */
[----:B------:R-:W-:Y:S02]  /*5b20*/  LOP3.LUT R53, R40, R53, R21, 0x96, !PT ;  /* 0x0000003528357212 */ /* 0x000fe400078e9615 */
[----:B------:R-:W-:Y:S02]  /*5b30*/  LOP3.LUT R44, R44, R27, R19, 0x96, !PT ;  /* 0x0000001b2c2c7212 */ /* 0x000fe400078e9613 */
[----:B------:R-:W-:Y:S02]  /*5b40*/  LOP3.LUT R8, R47, R5, R17, 0x96, !PT ;  /* 0x000000052f087212 */ /* 0x000fe400078e9611 */
[----:B------:R-:W-:Y:S01]  /*5b50*/  SHF.R.U64 R21, R0, 0x8, R15 ;  /* 0x0000000800157819 */ /* 0x000fe2000000120f */
[----:B0-----:R-:W-:Y:S01]  /*5b60*/  IMAD R2, R23, UR8, R34 ;  /* 0x0000000817027c24 */ /* 0x001fe2000f8e0222 */
[----:B------:R-:W-:-:S02]  /*5b70*/  SHF.R.U32.HI R23, RZ, 0x18, R48 ;  /* 0x00000018ff177819 */ /* 0x000fc40000011630 */
[--C-:B------:R-:W-:Y:S01]  /*5b80*/  SHF.R.U64 R19, R0, 0x10, R15.reuse ;  /* 0x0000001000137819 */ /* 0x100fe2000000120f */
[----:B------:R-:W-:Y:S01]  /*5b90*/  IMAD.SHL.U32 R3, R2, 0x40, RZ ;  /* 0x0000004002037824 */ /* 0x000fe200078e00ff */
[----:B------:R-:W-:Y:S02]  /*5ba0*/  SHF.R.U64 R17, R0, 0x18, R15 ;  /* 0x0000001800117819 */ /* 0x000fe4000000120f */
[----:B------:R-:W-:Y:S02]  /*5bb0*/  SHF.R.U32.HI R25, RZ, 0x10, R48 ;  /* 0x00000010ff197819 */ /* 0x000fe40000011630 */
[----:B-1----:R-:W-:Y:S02]  /*5bc0*/  IADD3 R2, P0, PT, R3, UR4, RZ ;  /* 0x0000000403027c10 */ /* 0x002fe4000ff1e0ff */
[----:B------:R-:W-:Y:S02]  /*5bd0*/  LOP3.LUT R32, R39, R32, R24, 0x96, !PT ;  /* 0x0000002027207212 */ /* 0x000fe400078e9618 */
[----:B------:R-:W-:-:S02]  /*5be0*/  LEA.HI.X.SX32 R3, R3, UR5, 0x1, P0 ;  /* 0x0000000503037c11 */ /* 0x000fc400080f0eff */
[----:B------:R-:W-:Y:S02]  /*5bf0*/  LOP3.LUT R13, R43, R13, R14, 0x96, !PT ;  /* 0x0000000d2b0d7212 */ /* 0x000fe400078e960e */
[----:B------:R-:W-:Y:S01]  /*5c00*/  LOP3.LUT R28, R41, R28, R12, 0x96, !PT ;  /* 0x0000001c291c7212 */ /* 0x000fe200078e960c */
[----:B------:R0:W-:Y:S01]  /*5c10*/  STG.E.U8 desc[UR6][R2.64+0x1], R11 ;  /* 0x0000010b02007986 */ /* 0x0001e2000c101106 */
[----:B------:R-:W-:Y:S02]  /*5c20*/  LOP3.LUT R45, R45, R26, R20, 0x96, !PT ;  /* 0x0000001a2d2d7212 */ /* 0x000fe400078e9614 */
[----:B------:R-:W-:Y:S01]  /*5c30*/  LOP3.LUT R5, R46, R4, R16, 0x96, !PT ;  /* 0x000000042e057212 */ /* 0x000fe200078e9610 */
[----:B------:R1:W-:Y:S01]  /*5c40*/  STG.E.U8 desc[UR6][R2.64+0x2], R9 ;  /* 0x0000020902007986 */ /* 0x0003e2000c101106 */
[----:B------:R-:W-:-:S03]  /*5c50*/  SHF.R.U32.HI R27, RZ, 0x8, R48 ;  /* 0x00000008ff1b7819 */ /* 0x000fc60000011630 */
[----:B------:R2:W-:Y:S01]  /*5c60*/  STG.E.U8 desc[UR6][R2.64+0x3], R7 ;  /* 0x0000030702007986 */ /* 0x0005e2000c101106 */
[----:B0-----:R-:W-:-:S03]  /*5c70*/  SHF.R.U32.HI R11, RZ, 0x8, R15 ;  /* 0x00000008ff0b7819 */ /* 0x001fc6000001160f */
[----:B------:R0:W-:Y:S01]  /*5c80*/  STG.E.U8 desc[UR6][R2.64+0x7], R23 ;  /* 0x0000071702007986 */ /* 0x0001e2000c101106 */
[----:B-1----:R-:W-:-:S03]  /*5c90*/  SHF.R.U32.HI R9, RZ, 0x10, R15 ;  /* 0x00000010ff097819 */ /* 0x002fc6000001160f */
[----:B------:R1:W-:Y:S01]  /*5ca0*/  STG.E.U8 desc[UR6][R2.64+0x9], R21 ;  /* 0x0000091502007986 */ /* 0x0003e2000c101106 */
[----:B--2---:R-:W-:-:S03]  /*5cb0*/  SHF.R.U32.HI R7, RZ, 0x18, R15 ;  /* 0x00000018ff077819 */ /* 0x004fc6000001160f */
[----:B------:R2:W-:Y:S04]  /*5cc0*/  STG.E.U8 desc[UR6][R2.64+0xa], R19 ;  /* 0x00000a1302007986 */ /* 0x0005e8000c101106 */
[----:B------:R3:W-:Y:S01]  /*5cd0*/  STG.E.U8 desc[UR6][R2.64+0xb], R17 ;  /* 0x00000b1102007986 */ /* 0x0007e2000c101106 */
[----:B0-----:R-:W-:-:S03]  /*5ce0*/  SHF.R.U64 R23, R51, 0x10, R6 ;  /* 0x0000001033177819 */ /* 0x001fc60000001206 */
[----:B------:R0:W-:Y:S01]  /*5cf0*/  STG.E.U8 desc[UR6][R2.64+0xc], R15 ;  /* 0x00000c0f02007986 */ /* 0x0001e2000c101106 */
[----:B-1----:R-:W-:-:S03]  /*5d00*/  SHF.R.U64 R21, R51, 0x18, R6 ;  /* 0x0000001833157819 */ /* 0x002fc60000001206 */
[----:B------:R1:W-:Y:S01]  /*5d10*/  STG.E.U8 desc[UR6][R2.64+0xd], R11 ;  /* 0x00000d0b02007986 */ /* 0x0003e2000c101106 */
[----:B--2---:R-:W-:-:S03]  /*5d20*/  SHF.R.U32.HI R19, RZ, 0x8, R6 ;  /* 0x00000008ff137819 */ /* 0x004fc60000011606 */
[----:B------:R2:W-:Y:S01]  /*5d30*/  STG.E.U8 desc[UR6][R2.64+0xe], R9 ;  /* 0x00000e0902007986 */ /* 0x0005e2000c101106 */
[----:B---3--:R-:W-:-:S03]  /*5d40*/  SHF.R.U32.HI R17, RZ, 0x10, R6 ;  /* 0x00000010ff117819 */ /* 0x008fc60000011606 */
[----:B------:R3:W-:Y:S01]  /*5d50*/  STG.E.U8 desc[UR6][R2.64+0xf], R7 ;  /* 0x00000f0702007986 */ /* 0x0007e2000c101106 */
[----:B0-----:R-:W-:Y:S02]  /*5d60*/  SHF.R.U32.HI R15, RZ, 0x18, R6 ;  /* 0x00000018ff0f7819 */ /* 0x001fe40000011606 */
[C-C-:B-1----:R-:W-:Y:S01]  /*5d70*/  SHF.R.U64 R11, R37.reuse, 0x8, R38.reuse ;  /* 0x00000008250b7819 */ /* 0x142fe20000001226 */
[----:B------:R0:W-:Y:S01]  /*5d80*/  STG.E.U8 desc[UR6][R2.64+0x6], R25 ;  /* 0x0000061902007986 */ /* 0x0001e2000c101106 */
[----:B--2---:R-:W-:-:S03]  /*5d90*/  SHF.R.U64 R9, R37, 0x10, R38 ;  /* 0x0000001025097819 */ /* 0x004fc60000001226 */
[----:B------:R1:W-:Y:S01]  /*5da0*/  STG.E.U8 desc[UR6][R2.64+0x12], R23 ;  /* 0x0000121702007986 */ /* 0x0003e2000c101106 */
[----:B---3--:R-:W-:-:S03]  /*5db0*/  SHF.R.U64 R7, R37, 0x18, R38 ;  /* 0x0000001825077819 */ /* 0x008fc60000001226 */
[----:B------:R2:W-:Y:S01]  /*5dc0*/  STG.E.U8 desc[UR6][R2.64+0x13], R21 ;  /* 0x0000131502007986 */ /* 0x0005e2000c101106 */
[----:B0-----:R-:W-:-:S03]  /*5dd0*/  SHF.R.U64 R25, R51, 0x8, R6 ;  /* 0x0000000833197819 */ /* 0x001fc60000001206 */
        /* <DEDUP_REMOVED lines=10> */
[--C-:B--2---:R-:W-:Y:S02]  /*5e80*/  SHF.R.U64 R15, R32, 0x18, R53.reuse ;  /* 0x00000018200f7819 */ /* 0x104fe40000001235 */
[--C-:B---3--:R-:W-:Y:S01]  /*5e90*/  SHF.R.U32.HI R11, RZ, 0x8, R53.reuse ;  /* 0x00000008ff0b7819 */ /* 0x108fe20000011635 */
[----:B------:R2:W-:Y:S01]  /*5ea0*/  STG.E.U8 desc[UR6][R2.64+0x11], R25 ;  /* 0x0000111902007986 */ /* 0x0005e2000c101106 */
[----:B0-----:R-:W-:-:S03]  /*5eb0*/  SHF.R.U32.HI R9, RZ, 0x10, R53 ;  /* 0x00000010ff097819 */ /* 0x001fc60000011635 */
[----:B------:R0:W-:Y:S01]  /*5ec0*/  STG.E.U8 desc[UR6][R2.64+0x1e], R23 ;  /* 0x00001e1702007986 */ /* 0x0001e2000c101106 */
[----:B-1----:R-:W-:-:S03]  /*5ed0*/  SHF.R.U32.HI R7, RZ, 0x18, R53 ;  /* 0x00000018ff077819 */ /* 0x002fc60000011635 */
[----:B------:R1:W-:Y:S01]  /*5ee0*/  STG.E.U8 desc[UR6][R2.64+0x1f], R21 ;  /* 0x00001f1502007986 */ /* 0x0003e2000c101106 */
[----:B--2---:R-:W-:-:S03]  /*5ef0*/  SHF.R.U32.HI R25, RZ, 0x8, R38 ;  /* 0x00000008ff197819 */ /* 0x004fc60000011626 */
[----:B------:R2:W-:Y:S01]  /*5f00*/  STG.E.U8 desc[UR6][R2.64+0x21], R19 ;  /* 0x0000211302007986 */ /* 0x0005e2000c101106 */
[----:B0-----:R-:W-:-:S03]  /*5f10*/  SHF.R.U64 R23, R13, 0x10, R28 ;  /* 0x000000100d177819 */ /* 0x001fc6000000121c */
[----:B------:R0:W-:Y:S01]  /*5f20*/  STG.E.U8 desc[UR6][R2.64+0x22], R17 ;  /* 0x0000221102007986 */ /* 0x0001e2000c101106 */
[----:B-1----:R-:W-:-:S03]  /*5f30*/  SHF.R.U64 R21, R13, 0x18, R28 ;  /* 0x000000180d157819 */ /* 0x002fc6000000121c */
[----:B------:R1:W-:Y:S04]  /*5f40*/  STG.E.U8 desc[UR6][R2.64+0x23], R15 ;  /* 0x0000230f02007986 */ /* 0x0003e8000c101106 */
[----:B------:R3:W-:Y:S01]  /*5f50*/  STG.E.U8 desc[UR6][R2.64+0x25], R11 ;  /* 0x0000250b02007986 */ /* 0x0007e2000c101106 */
[----:B--2---:R-:W-:-:S03]  /*5f60*/  SHF.R.U32.HI R19, RZ, 0x8, R28 ;  /* 0x00000008ff137819 */ /* 0x004fc6000001161c */
[----:B------:R2:W-:Y:S01]  /*5f70*/  STG.E.U8 desc[UR6][R2.64+0x26], R9 ;  /* 0x0000260902007986 */ /* 0x0005e2000c101106 */
[----:B0-----:R-:W-:-:S03]  /*5f80*/  SHF.R.U32.HI R17, RZ, 0x10, R28 ;  /* 0x00000010ff117819 */ /* 0x001fc6000001161c */
[----:B------:R0:W-:Y:S01]  /*5f90*/  STG.E.U8 desc[UR6][R2.64+0x27], R7 ;  /* 0x0000270702007986 */ /* 0x0001e2000c101106 */
[----:B-1----:R-:W-:Y:S02]  /*5fa0*/  SHF.R.U32.HI R15, RZ, 0x18, R28 ;  /* 0x00000018ff0f7819 */ /* 0x002fe4000001161c */
[C-C-:B---3--:R-:W-:Y:S01]  /*5fb0*/  SHF.R.U64 R11, R45.reuse, 0x8, R44.reuse ;  /* 0x000000082d0b7819 */ /* 0x148fe2000000122c */
[----:B------:R1:W-:Y:S01]  /*5fc0*/  STG.E.U8 desc[UR6][R2.64+0x1d], R25 ;  /* 0x00001d1902007986 */ /* 0x0003e2000c101106 */
[----:B--2---:R-:W-:-:S03]  /*5fd0*/  SHF.R.U64 R9, R45, 0x10, R44 ;  /* 0x000000102d097819 */ /* 0x004fc6000000122c */
[----:B------:R2:W-:Y:S01]  /*5fe0*/  STG.E.U8 desc[UR6][R2.64+0x28], R13 ;  /* 0x0000280d02007986 */ /* 0x0005e2000c101106 */
[----:B0-----:R-:W-:-:S03]  /*5ff0*/  SHF.R.U64 R7, R45, 0x18, R44 ;  /* 0x000000182d077819 */ /* 0x001fc6000000122c */
[----:B------:R0:W-:Y:S01]  /*6000*/  STG.E.U8 desc[UR6][R2.64+0x2a], R23 ;  /* 0x00002a1702007986 */ /* 0x0001e2000c101106 */
[----:B-1----:R-:W-:-:S03]  /*6010*/  SHF.R.U64 R25, R13, 0x8, R28 ;  /* 0x000000080d197819 */ /* 0x002fc6000000121c */
[----:B------:R1:W-:Y:S01]  /*6020*/  STG.E.U8 desc[UR6][R2.64+0x2b], R21 ;  /* 0x00002b1502007986 */ /* 0x0003e2000c101106 */
[----:B--2---:R-:W-:-:S03]  /*6030*/  SHF.R.U64 R13, R8, 0x18, R5 ;  /* 0x00000018080d7819 */ /* 0x004fc60000001205 */
[----:B------:R2:W-:Y:S01]  /*6040*/  STG.E.U8 desc[UR6][R2.64+0x2d], R19 ;  /* 0x00002d1302007986 */ /* 0x0005e2000c101106 */
[----:B0-----:R-:W-:-:S03]  /*6050*/  SHF.R.U32.HI R23, RZ, 0x8, R44 ;  /* 0x00000008ff177819 */ /* 0x001fc6000001162c */
[----:B------:R0:W-:Y:S04]  /*6060*/  STG.E.U8 desc[UR6][R2.64+0x2e], R17 ;  /* 0x00002e1102007986 */ /* 0x0001e8000c101106 */
[----:B------:R3:W-:Y:S01]  /*6070*/  STG.E.U8 desc[UR6][R2.64+0x2f], R15 ;  /* 0x00002f0f02007986 */ /* 0x0007e2000c101106 */
[----:B-1----:R-:W-:-:S03]  /*6080*/  SHF.R.U32.HI R21, RZ, 0x10, R44 ;  /* 0x00000010ff157819 */ /* 0x002fc6000001162c */
[----:B------:R1:W-:Y:S01]  /*6090*/  STG.E.U8 desc[UR6][R2.64+0x31], R11 ;  /* 0x0000310b02007986 */ /* 0x0003e2000c101106 */
[----:B--2---:R-:W-:-:S03]  /*60a0*/  SHF.R.U32.HI R19, RZ, 0x18, R44 ;  /* 0x00000018ff137819 */ /* 0x004fc6000001162c */
[----:B------:R2:W-:Y:S01]  /*60b0*/  STG.E.U8 desc[UR6][R2.64+0x32], R9 ;  /* 0x0000320902007986 */ /* 0x0005e2000c101106 */
[----:B0-----:R-:W-:-:S03]  /*60c0*/  SHF.R.U64 R17, R8, 0x8, R5 ;  /* 0x0000000808117819 */ /* 0x001fc60000001205 */
[----:B------:R0:W-:Y:S01]  /*60d0*/  STG.E.U8 desc[UR6][R2.64+0x33], R7 ;  /* 0x0000330702007986 */ /* 0x0001e2000c101106 */
[--C-:B---3--:R-:W-:Y:S02]  /*60e0*/  SHF.R.U64 R15, R8, 0x10, R5.reuse ;  /* 0x00000010080f7819 */ /* 0x108fe40000001205 */
[--C-:B-1----:R-:W-:Y:S01]  /*60f0*/  SHF.R.U32.HI R11, RZ, 0x8, R5.reuse ;  /* 0x00000008ff0b7819 */ /* 0x102fe20000011605 */
[----:B------:R-:W-:Y:S01]  /*6100*/  STG.E.U8 desc[UR6][R2.64], R49 ;  /* 0x0000003102007986 */ /* 0x000fe2000c101106 */
[----:B--2---:R-:W-:-:S03]  /*6110*/  SHF.R.U32.HI R9, RZ, 0x10, R5 ;  /* 0x00000010ff097819 */ /* 0x004fc60000011605 */
[----:B------:R-:W-:Y:S01]  /*6120*/  STG.E.U8 desc[UR6][R2.64+0x4], R48 ;  /* 0x0000043002007986 */ /* 0x000fe2000c101106 */
[----:B0-----:R-:W-:-:S03]  /*6130*/  SHF.R.U32.HI R7, RZ, 0x18, R5 ;  /* 0x00000018ff077819 */ /* 0x001fc60000011605 */
[----:B------:R-:W-:Y:S04]  /*6140*/  STG.E.U8 desc[UR6][R2.64+0x5], R27 ;  /* 0x0000051b02007986 */ /* 0x000fe8000c101106 */
        /* <DEDUP_REMOVED lines=21> */
[----:B------:R-:W-:Y:S01]  /*62a0*/  STG.E.U8 desc[UR6][R2.64+0x3f], R7 ;  /* 0x00003f0702007986 */ /* 0x000fe2000c101106 */
[----:B------:R-:W-:Y:S05]  /*62b0*/  EXIT ;  /* 0x000000000000794d */ /* 0x000fea0003800000 */
.L_x_13:
        /* <DEDUP_REMOVED lines=12> */
.L_x_15:


//--------------------- .nv.shared.reserved.0     --------------------------
	.section	.nv.shared.reserved.0,"aw",@nobits
	.weak		__nv_reservedSMEM_offset_0_alias
	.size		__nv_reservedSMEM_offset_0_alias, 0, 64
	.other		__nv_reservedSMEM_offset_0_alias,@"STO_CUDA_RESERVED_SHARED STV_DEFAULT"
__nv_reservedSMEM_offset_0_alias:
	.zero		0
	.zero		64


//--------------------- .nv.constant0.blake2b_update_context --------------------------
	.section	.nv.constant0.blake2b_update_context,"a",@progbits
	.sectionflags	@""
	.align	4
.nv.constant0.blake2b_update_context:
	.zero		916


//--------------------- .nv.constant0.blake2b_hash_batch --------------------------
	.section	.nv.constant0.blake2b_hash_batch,"a",@progbits
	.sectionflags	@""
	.align	4
.nv.constant0.blake2b_hash_batch:
	.zero		932


//--------------------- SYMBOLS --------------------------

	.type		.nv.reservedSmem.offset0,@object
	.size		.nv.reservedSmem.offset0,0x4
